// auto-generated by cutlass_sweep.gemm — config: {"arch": "sm_90", "cluster_m": 4, "cluster_n": 2, "dtype": "e4m3", "dtype_b": "e4m3", "layout": "nt", "stages": 0, "tile_k": 128, "tile_m": 64, "tile_n": 256}
#include "cutlass/cutlass.h"
#include "cutlass/gemm/collective/collective_builder.hpp"
#include "cutlass/gemm/device/gemm_universal_adapter.h"
#include "cutlass/gemm/kernel/gemm_universal.hpp"
#include "cutlass/epilogue/collective/collective_builder.hpp"

using ElemA = cutlass::float_e4m3_t;
using ElemB = cutlass::float_e4m3_t;
using ElemCD = cutlass::float_e4m3_t;
using Acc  = float;
using TileShape    = cute::Shape<cute::_64, cute::_256, cute::_128>;
using ClusterShape = cute::Shape<cute::_4, cute::_2, cute::_1>;

using CollectiveEpilogue = typename cutlass::epilogue::collective::CollectiveBuilder<
    cutlass::arch::Sm90, cutlass::arch::OpClassTensorOp,
    TileShape, ClusterShape,
    cutlass::epilogue::collective::EpilogueTileAuto,
    Acc, Acc,
    ElemCD, cutlass::layout::RowMajor, 128 / cutlass::sizeof_bits<ElemCD>::value,
    ElemCD, cutlass::layout::RowMajor, 128 / cutlass::sizeof_bits<ElemCD>::value,
    cutlass::epilogue::collective::EpilogueScheduleAuto
  >::CollectiveOp;

using CollectiveMainloop = typename cutlass::gemm::collective::CollectiveBuilder<
    cutlass::arch::Sm90, cutlass::arch::OpClassTensorOp,
    ElemA, cutlass::layout::RowMajor, 128 / cutlass::sizeof_bits<ElemA>::value,
    ElemB, cutlass::layout::ColumnMajor, 128 / cutlass::sizeof_bits<ElemB>::value,
    Acc,
    TileShape, ClusterShape,
    cutlass::gemm::collective::StageCountAutoCarveout<static_cast<int>(sizeof(typename CollectiveEpilogue::SharedStorage))>,
    cutlass::gemm::collective::KernelScheduleAuto
  >::CollectiveOp;

using GemmKernel = cutlass::gemm::kernel::GemmUniversal<
    cute::Shape<int,int,int,int>,
    CollectiveMainloop,
    CollectiveEpilogue
>;
using Gemm = cutlass::gemm::device::GemmUniversalAdapter<GemmKernel>;

// Force the device kernel symbol into the cubin without needing a host main.
auto* _anchor = &cutlass::device_kernel<GemmKernel>;


// ===== COMPILED SASS (sm_90a) =====

	.target	sm_90a

	.elftype	@"ET_EXEC"


//--------------------- .note.nv.tkinfo           --------------------------
	.section	.note.nv.tkinfo,"",@"SHT_NOTE"
	.sectionflags	@"SHF_NOTE_NV_TKINFO"
	.tkinfo
        /*0018*/ 	.word	0x00000002
        /*0030*/ 	.string	""
        /*0030*/ 	.string	"ptxas"
        /*0030*/ 	.string	"Cuda compilation tools, release 13.0, V13.0.88"
        /*0030*/ 	.string	"Build cuda_13.0.r13.0/compiler.36424714_0"
        /*0030*/ 	.string	"-arch sm_90a -m 64 "



//--------------------- .note.nv.cuinfo           --------------------------
	.section	.note.nv.cuinfo,"",@"SHT_NOTE"
	.sectionflags	@"SHF_NOTE_NV_CUINFO"
        /*0018*/ 	.short	0x0002
        /*001a*/ 	.short	0x005a
        /*001c*/ 	.short	0x0082
	.zero		2


//--------------------- .nv.info                  --------------------------
	.section	.nv.info,"",@"SHT_CUDA_INFO"
	.align	4


	//----- nvinfo : EIATTR_REGCOUNT
	.align		4
        /*0000*/ 	.byte	0x04, 0x2f
        /*0002*/ 	.short	(.L_12 - .L_11)
	.align		4
.L_11:
        /*0004*/ 	.word	index@(_ZN7cutlass13device_kernelINS_4gemm6kernel13GemmUniversalIN4cute5tupleIJiiiiEEENS1_10collective13CollectiveMmaINS1_37MainloopSm90TmaGmmaWarpSpecializedFP8ILi5ENS5_IJNS4_1CILi4EEENSA_ILi2EEENSA_ILi1EEEEEENS1_32KernelTmaWarpSpecializedPingpongEEENS5_IJNSA_ILi64EEENSA_ILi256EEENSA_ILi128EEEEEENS_12float_e4m3_tENS5_IJlSD_lEEESL_SM_NS4_8TiledMMAINS4_8MMA_AtomIJNS4_4SM904GMMA31MMA_64x256x32_F32E4M3E4M3_SS_TNILNSQ_7ScaleInE1ELSS_1EEEEEENS4_6LayoutINS5_IJSD_SD_SD_EEENS5_IJNSA_ILi0EEESX_SX_EEEEENS5_IJNS4_10UnderscoreES10_S10_EEEEENS4_23SM90_TMA_LOAD_MULTICASTENS4_14ComposedLayoutINS4_7SwizzleILi3ELi4ELi3EEENS4_18smem_ptr_flag_bitsILi8EEENSV_INS5_IJNSA_ILi8EEESJ_EEENS5_IJSJ_SD_EEEEEEEvNS4_8identityES13_S1D_vS1E_EENS_8epilogue10collective6detail29Sm90TmaWarpSpecializedAdapterINS1H_15DefaultEpilogueISL_SM_SM_NS1G_6thread17LinearCombinationISL_Li1EffLNS1L_9ScaleType4KindE0ELNS_15FloatRoundStyleE2ESL_EENS1_15EpilogueDefaultEEEEEvvEEEEvNT_6ParamsE)
        /*0008*/ 	.word	0x000000a8


	//----- nvinfo : EIATTR_FRAME_SIZE
	.align		4
.L_12:
        /*000c*/ 	.byte	0x04, 0x11
        /*000e*/ 	.short	(.L_14 - .L_13)
	.align		4
.L_13:
        /*0010*/ 	.word	index@(_ZN7cutlass13device_kernelINS_4gemm6kernel13GemmUniversalIN4cute5tupleIJiiiiEEENS1_10collective13CollectiveMmaINS1_37MainloopSm90TmaGmmaWarpSpecializedFP8ILi5ENS5_IJNS4_1CILi4EEENSA_ILi2EEENSA_ILi1EEEEEENS1_32KernelTmaWarpSpecializedPingpongEEENS5_IJNSA_ILi64EEENSA_ILi256EEENSA_ILi128EEEEEENS_12float_e4m3_tENS5_IJlSD_lEEESL_SM_NS4_8TiledMMAINS4_8MMA_AtomIJNS4_4SM904GMMA31MMA_64x256x32_F32E4M3E4M3_SS_TNILNSQ_7ScaleInE1ELSS_1EEEEEENS4_6LayoutINS5_IJSD_SD_SD_EEENS5_IJNSA_ILi0EEESX_SX_EEEEENS5_IJNS4_10UnderscoreES10_S10_EEEEENS4_23SM90_TMA_LOAD_MULTICASTENS4_14ComposedLayoutINS4_7SwizzleILi3ELi4ELi3EEENS4_18smem_ptr_flag_bitsILi8EEENSV_INS5_IJNSA_ILi8EEESJ_EEENS5_IJSJ_SD_EEEEEEEvNS4_8identityES13_S1D_vS1E_EENS_8epilogue10collective6detail29Sm90TmaWarpSpecializedAdapterINS1H_15DefaultEpilogueISL_SM_SM_NS1G_6thread17LinearCombinationISL_Li1EffLNS1L_9ScaleType4KindE0ELNS_15FloatRoundStyleE2ESL_EENS1_15EpilogueDefaultEEEEEvvEEEEvNT_6ParamsE)
        /*0014*/ 	.word	0x00000110


	//----- nvinfo : EIATTR_MIN_STACK_SIZE
	.align		4
.L_14:
        /*0018*/ 	.byte	0x04, 0x12
        /*001a*/ 	.short	(.L_16 - .L_15)
	.align		4
.L_15:
        /*001c*/ 	.word	index@(_ZN7cutlass13device_kernelINS_4gemm6kernel13GemmUniversalIN4cute5tupleIJiiiiEEENS1_10collective13CollectiveMmaINS1_37MainloopSm90TmaGmmaWarpSpecializedFP8ILi5ENS5_IJNS4_1CILi4EEENSA_ILi2EEENSA_ILi1EEEEEENS1_32KernelTmaWarpSpecializedPingpongEEENS5_IJNSA_ILi64EEENSA_ILi256EEENSA_ILi128EEEEEENS_12float_e4m3_tENS5_IJlSD_lEEESL_SM_NS4_8TiledMMAINS4_8MMA_AtomIJNS4_4SM904GMMA31MMA_64x256x32_F32E4M3E4M3_SS_TNILNSQ_7ScaleInE1ELSS_1EEEEEENS4_6LayoutINS5_IJSD_SD_SD_EEENS5_IJNSA_ILi0EEESX_SX_EEEEENS5_IJNS4_10UnderscoreES10_S10_EEEEENS4_23SM90_TMA_LOAD_MULTICASTENS4_14ComposedLayoutINS4_7SwizzleILi3ELi4ELi3EEENS4_18smem_ptr_flag_bitsILi8EEENSV_INS5_IJNSA_ILi8EEESJ_EEENS5_IJSJ_SD_EEEEEEEvNS4_8identityES13_S1D_vS1E_EENS_8epilogue10collective6detail29Sm90TmaWarpSpecializedAdapterINS1H_15DefaultEpilogueISL_SM_SM_NS1G_6thread17LinearCombinationISL_Li1EffLNS1L_9ScaleType4KindE0ELNS_15FloatRoundStyleE2ESL_EENS1_15EpilogueDefaultEEEEEvvEEEEvNT_6ParamsE)
        /*0020*/ 	.word	0x00000110
.L_16:


//--------------------- .nv.compat                --------------------------
	.section	.nv.compat,"",@"SHT_CUDA_COMPAT_INFO"
	.align	4
        /*0000*/ 	.byte	0x02, 0x09, 0x01, 0x00, 0x02, 0x02, 0x04, 0x00, 0x02, 0x05, 0x05, 0x00, 0x03, 0x07, 0x01, 0x01
        /*0010*/ 	.byte	0x02, 0x03, 0x01, 0x00, 0x02, 0x06, 0x01, 0x00, 0x04, 0x0b, 0x08, 0x00, 0x00, 0x00, 0x00, 0x00
        /*0020*/ 	.byte	0x00, 0x00, 0x00, 0x00


//--------------------- .nv.info._ZN7cutlass13device_kernelINS_4gemm6kernel13GemmUniversalIN4cute5tupleIJiiiiEEENS1_10collective13CollectiveMmaINS1_37MainloopSm90TmaGmmaWarpSpecializedFP8ILi5ENS5_IJNS4_1CILi4EEENSA_ILi2EEENSA_ILi1EEEEEENS1_32KernelTmaWarpSpecializedPingpongEEENS5_IJNSA_ILi64EEENSA_ILi256EEENSA_ILi128EEEEEENS_12float_e4m3_tENS5_IJlSD_lEEESL_SM_NS4_8TiledMMAINS4_8MMA_AtomIJNS4_4SM904GMMA31MMA_64x256x32_F32E4M3E4M3_SS_TNILNSQ_7ScaleInE1ELSS_1EEEEEENS4_6LayoutINS5_IJSD_SD_SD_EEENS5_IJNSA_ILi0EEESX_SX_EEEEENS5_IJNS4_10UnderscoreES10_S10_EEEEENS4_23SM90_TMA_LOAD_MULTICASTENS4_14ComposedLayoutINS4_7SwizzleILi3ELi4ELi3EEENS4_18smem_ptr_flag_bitsILi8EEENSV_INS5_IJNSA_ILi8EEESJ_EEENS5_IJSJ_SD_EEEEEEEvNS4_8identityES13_S1D_vS1E_EENS_8epilogue10collective6detail29Sm90TmaWarpSpecializedAdapterINS1H_15DefaultEpilogueISL_SM_SM_NS1G_6thread17LinearCombinationISL_Li1EffLNS1L_9ScaleType4KindE0ELNS_15FloatRoundStyleE2ESL_EENS1_15EpilogueDefaultEEEEEvvEEEEvNT_6ParamsE --------------------------
	.section	.nv.info._ZN7cutlass13device_kernelINS_4gemm6kernel13GemmUniversalIN4cute5tupleIJiiiiEEENS1_10collective13CollectiveMmaINS1_37MainloopSm90TmaGmmaWarpSpecializedFP8ILi5ENS5_IJNS4_1CILi4EEENSA_ILi2EEENSA_ILi1EEEEEENS1_32KernelTmaWarpSpecializedPingpongEEENS5_IJNSA_ILi64EEENSA_ILi256EEENSA_ILi128EEEEEENS_12float_e4m3_tENS5_IJlSD_lEEESL_SM_NS4_8TiledMMAINS4_8MMA_AtomIJNS4_4SM904GMMA31MMA_64x256x32_F32E4M3E4M3_SS_TNILNSQ_7ScaleInE1ELSS_1EEEEEENS4_6LayoutINS5_IJSD_SD_SD_EEENS5_IJNSA_ILi0EEESX_SX_EEEEENS5_IJNS4_10UnderscoreES10_S10_EEEEENS4_23SM90_TMA_LOAD_MULTICASTENS4_14ComposedLayoutINS4_7SwizzleILi3ELi4ELi3EEENS4_18smem_ptr_flag_bitsILi8EEENSV_INS5_IJNSA_ILi8EEESJ_EEENS5_IJSJ_SD_EEEEEEEvNS4_8identityES13_S1D_vS1E_EENS_8epilogue10collective6detail29Sm90TmaWarpSpecializedAdapterINS1H_15DefaultEpilogueISL_SM_SM_NS1G_6thread17LinearCombinationISL_Li1EffLNS1L_9ScaleType4KindE0ELNS_15FloatRoundStyleE2ESL_EENS1_15EpilogueDefaultEEEEEvvEEEEvNT_6ParamsE,"",@"SHT_CUDA_INFO"
	.sectionflags	@""
	.align	4


	//----- nvinfo : EIATTR_CUDA_API_VERSION
	.align		4
        /*0000*/ 	.byte	0x04, 0x37
        /*0002*/ 	.short	(.L_18 - .L_17)
.L_17:
        /*0004*/ 	.word	0x00000082


	//----- nvinfo : EIATTR_KPARAM_INFO
	.align		4
.L_18:
        /*0008*/ 	.byte	0x04, 0x17
        /*000a*/ 	.short	(.L_20 - .L_19)
.L_19:
        /*000c*/ 	.word	0x00000000
        /*0010*/ 	.short	0x0000
        /*0012*/ 	.short	0x0070
        /*0014*/ 	.byte	0x00, 0xf0, 0x01, 0x10


	//----- nvinfo : EIATTR_SPARSE_MMA_MASK
	.align		4
.L_20:
        /*0018*/ 	.byte	0x03, 0x50
        /*001a*/ 	.short	0x0000


	//----- nvinfo : EIATTR_MAXREG_COUNT
	.align		4
        /*001c*/ 	.byte	0x03, 0x1b
        /*001e*/ 	.short	0x00a8


	//----- nvinfo : EIATTR_NUM_BARRIERS
	.align		4
        /*0020*/ 	.byte	0x02, 0x4c
        /*0022*/ 	.byte	0x01
	.zero		1


	//----- nvinfo : EIATTR_ANNOTATIONS
	.align		4
        /*0024*/ 	.byte	0x04, 0x55
        /*0026*/ 	.short	(.L_22 - .L_21)


	//   ....[0]....
.L_21:
        /*0028*/ 	.word	0x00000001
        /*002c*/ 	.byte	0x90, 0x07, 0x00, 0x00, 0x01, 0x00, 0x00, 0x00, 0x50, 0x09, 0x00, 0x00, 0x01, 0x00, 0x00, 0x00
        /* <DEDUP_REMOVED lines=210> */
        /*0d5c*/ 	.byte	0x70, 0x06, 0x01, 0x00


	//----- nvinfo : EIATTR_MERCURY_ISA_VERSION
	.align		4
.L_22:
        /*0d60*/ 	.byte	0x03, 0x5f
        /*0d62*/ 	.short	0x0101


	//----- nvinfo : EIATTR_INT_WARP_WIDE_INSTR_OFFSETS
	.align		4
        /*0d64*/ 	.byte	0x04, 0x31
        /*0d66*/ 	.short	(.L_24 - .L_23)


	//   ....[0]....
.L_23:
        /*0d68*/ 	.word	0x000005e0


	//   ....[1]....
        /*0d6c*/ 	.word	0x00000640


	//   ....[2]....
        /*0d70*/ 	.word	0x00000660


	//   ....[3]....
        /*0d74*/ 	.word	0x00000670


	//   ....[4]....
        /*0d78*/ 	.word	0x00000680


	//   ....[5]....
        /*0d7c*/ 	.word	0x000006c0


	//   ....[6]....
        /*0d80*/ 	.word	0x00000810


	//   ....[7]....
        /*0d84*/ 	.word	0x00000830


	//   ....[8]....
        /*0d88*/ 	.word	0x00005830


	//----- nvinfo : EIATTR_COOP_GROUP_MASK_REGIDS
	.align		4
.L_24:
        /*0d8c*/ 	.byte	0x04, 0x29
        /*0d8e*/ 	.short	(.L_26 - .L_25)


	//   ....[0]....
.L_25:
        /*0d90*/ 	.word	0xffffffff


	//   ....[1]....
        /*0d94*/ 	.word	0xffffffff


	//   ....[2]....
        /*0d98*/ 	.word	0xffffffff


	//   ....[3]....
        /*0d9c*/ 	.word	0xffffffff


	//   ....[4]....
        /*0da0*/ 	.word	0xffffffff


	//   ....[5]....
        /*0da4*/ 	.word	0xffffffff


	//   ....[6]....
        /*0da8*/ 	.word	0xffffffff


	//----- nvinfo : EIATTR_COOP_GROUP_INSTR_OFFSETS
	.align		4
.L_26:
        /*0dac*/ 	.byte	0x04, 0x28
        /*0dae*/ 	.short	(.L_28 - .L_27)


	//   ....[0]....
.L_27:
        /*0db0*/ 	.word	0x00000070


	//   ....[1]....
        /*0db4*/ 	.word	0x00000090


	//   ....[2]....
        /*0db8*/ 	.word	0x00000190


	//   ....[3]....
        /*0dbc*/ 	.word	0x000003e0


	//   ....[4]....
        /*0dc0*/ 	.word	0x00000420


	//   ....[5]....
        /*0dc4*/ 	.word	0x00000530


	//   ....[6]....
        /*0dc8*/ 	.word	0x000009e0


	//----- nvinfo : EIATTR_REG_RECONFIG
	.align		4
.L_28:
        /*0dcc*/ 	.byte	0x01, 0x54
	.zero		2


	//----- nvinfo : EIATTR_MBARRIER_INSTR_OFFSETS
	.align		4
        /*0dd0*/ 	.byte	0x04, 0x39
        /*0dd2*/ 	.short	(.L_30 - .L_29)


	//   ....[0]....
.L_29:
        /*0dd4*/ 	.word	0x00000320
        /*0dd8*/ 	.word	0x000000ff
        /*0ddc*/ 	.word	0x00000000
        /*0de0*/ 	.short	0x0100
        /*0de2*/ 	.byte	0x07
	.zero		1


	//   ....[1]....
        /*0de4*/ 	.word	0x00000330
        /*0de8*/ 	.word	0x000000ff
        /*0dec*/ 	.word	0x00000028
        /*0df0*/ 	.short	0x0100
        /*0df2*/ 	.byte	0x07
	.zero		1


	//   ....[2]....
        /*0df4*/ 	.word	0x00000340
        /*0df8*/ 	.word	0x000000ff
        /*0dfc*/ 	.word	0x00000008
        /*0e00*/ 	.short	0x0100
        /*0e02*/ 	.byte	0x07
	.zero		1


	//   ....[3]....
        /*0e04*/ 	.word	0x00000350
        /*0e08*/ 	.word	0x000000ff
        /*0e0c*/ 	.word	0x00000030
        /*0e10*/ 	.short	0x0100
        /*0e12*/ 	.byte	0x07
	.zero		1


	//   ....[4]....
        /*0e14*/ 	.word	0x00000360
        /*0e18*/ 	.word	0x000000ff
        /*0e1c*/ 	.word	0x00000010
        /*0e20*/ 	.short	0x0100
        /*0e22*/ 	.byte	0x07
	.zero		1


	//   ....[5]....
        /*0e24*/ 	.word	0x00000370
        /*0e28*/ 	.word	0x000000ff
        /*0e2c*/ 	.word	0x00000038
        /*0e30*/ 	.short	0x0100
        /*0e32*/ 	.byte	0x07
	.zero		1


	//   ....[6]....
        /*0e34*/ 	.word	0x00000380
        /*0e38*/ 	.word	0x000000ff
        /*0e3c*/ 	.word	0x00000018
        /*0e40*/ 	.short	0x0100
        /*0e42*/ 	.byte	0x07
	.zero		1


	//   ....[7]....
        /*0e44*/ 	.word	0x00000390
        /*0e48*/ 	.word	0x000000ff
        /*0e4c*/ 	.word	0x00000040
        /*0e50*/ 	.short	0x0100
        /*0e52*/ 	.byte	0x07
	.zero		1


	//   ....[8]....
        /*0e54*/ 	.word	0x000003a0
        /*0e58*/ 	.word	0x000000ff
        /*0e5c*/ 	.word	0x00000020
        /*0e60*/ 	.short	0x0100
        /*0e62*/ 	.byte	0x07
	.zero		1


	//   ....[9]....
        /*0e64*/ 	.word	0x000003b0
        /*0e68*/ 	.word	0x000000ff
        /*0e6c*/ 	.word	0x00000048
        /*0e70*/ 	.short	0x0100
        /*0e72*/ 	.byte	0x07
	.zero		1


	//   ....[10]....
        /*0e74*/ 	.word	0x00000860
        /*0e78*/ 	.word	0x000000ff
        /*0e7c*/ 	.word	0x00000080
        /*0e80*/ 	.short	0x0100
        /*0e82*/ 	.byte	0x07
	.zero		1


	//   ....[11]....
        /*0e84*/ 	.word	0x000008e0
        /*0e88*/ 	.word	0x000000ff
        /*0e8c*/ 	.word	0x00000088
        /*0e90*/ 	.short	0x0100
        /*0e92*/ 	.byte	0x07
	.zero		1


	//   ....[12]....
        /*0e94*/ 	.word	0x00000960
        /*0e98*/ 	.word	0x000000ff
        /*0e9c*/ 	.word	0x00000060
        /*0ea0*/ 	.short	0x0100
        /*0ea2*/ 	.byte	0x0a
	.zero		1


	//   ....[13]....
        /*0ea4*/ 	.word	0x00000970
        /*0ea8*/ 	.word	0x000000ff
        /*0eac*/ 	.word	0x00000068
        /*0eb0*/ 	.short	0x0100
        /*0eb2*/ 	.byte	0x0a
	.zero		1


	//   ....[14]....
        /*0eb4*/ 	.word	0x00000980
        /*0eb8*/ 	.word	0x000000ff
        /*0ebc*/ 	.word	0x00000070
        /*0ec0*/ 	.short	0x0100
        /*0ec2*/ 	.byte	0x0a
	.zero		1


	//   ....[15]....
        /*0ec4*/ 	.word	0x00000990
        /*0ec8*/ 	.word	0x000000ff
        /*0ecc*/ 	.word	0x00000078
        /*0ed0*/ 	.short	0x0100
        /*0ed2*/ 	.byte	0x0a
	.zero		1


	//   ....[16]....
        /*0ed4*/ 	.word	0x00001860
        /*0ed8*/ 	.word	0x000000ff
        /*0edc*/ 	.word	0xfffffff8
        /*0ee0*/ 	.short	0x010a
        /*0ee2*/ 	.byte	0x12
	.zero		1


	//   ....[17]....
        /*0ee4*/ 	.word	0x00002230
        /*0ee8*/ 	.word	0x000000ff
        /*0eec*/ 	.word	0x00000000
        /*0ef0*/ 	.short	0x010a
        /*0ef2*/ 	.byte	0x06
	.zero		1


	//   ....[18]....
        /*0ef4*/ 	.word	0x00002270
        /*0ef8*/ 	.word	0x000000ff
        /*0efc*/ 	.word	0x00000000
        /*0f00*/ 	.short	0x010a
        /*0f02*/ 	.byte	0x06
	.zero		1


	//   ....[19]....
        /*0f04*/ 	.word	0x00003510
        /*0f08*/ 	.word	0x000000ff
        /*0f0c*/ 	.word	0x00000000
        /*0f10*/ 	.short	0x010a
        /*0f12*/ 	.byte	0x09
	.zero		1


	//   ....[20]....
        /*0f14*/ 	.word	0x00003550
        /*0f18*/ 	.word	0x000000ff
        /*0f1c*/ 	.word	0x00000000
        /*0f20*/ 	.short	0x010a
        /*0f22*/ 	.byte	0x09
	.zero		1


	//   ....[21]....
        /*0f24*/ 	.word	0x000046c0
        /*0f28*/ 	.word	0x000000e5
        /*0f2c*/ 	.word	0x00000000
        /*0f30*/ 	.short	0x0101
        /*0f32*/ 	.byte	0x3f
	.zero		1


	//   ....[22]....
        /*0f34*/ 	.word	0x00005740
        /*0f38*/ 	.word	0x000000e5
        /*0f3c*/ 	.word	0x00000000
        /*0f40*/ 	.short	0x0101
        /*0f42*/ 	.byte	0x1c
	.zero		1


	//   ....[23]....
        /*0f44*/ 	.word	0x000058f0
        /*0f48*/ 	.word	0x00000018
        /*0f4c*/ 	.word	0x00000000
        /*0f50*/ 	.short	0x0101
        /*0f52*/ 	.byte	0x3f
	.zero		1


	//   ....[24]....
        /*0f54*/ 	.word	0x000059b0
        /*0f58*/ 	.word	0x000000ff
        /*0f5c*/ 	.word	0x00000008
        /*0f60*/ 	.short	0x010a
        /*0f62*/ 	.byte	0x12
	.zero		1


	//   ....[25]....
        /*0f64*/ 	.word	0x0000eb80
        /*0f68*/ 	.word	0x00000003
        /*0f6c*/ 	.word	0x00000000
        /*0f70*/ 	.short	0x0101
        /*0f72*/ 	.byte	0x1c
	.zero		1


	//   ....[26]....
        /*0f74*/ 	.word	0x0000f6f0
        /*0f78*/ 	.word	0x0000000b
        /*0f7c*/ 	.word	0x00000028
        /*0f80*/ 	.short	0x010a
        /*0f82*/ 	.byte	0x3f
	.zero		1


	//   ....[27]....
        /*0f84*/ 	.word	0x0000fae0
        /*0f88*/ 	.word	0x00000004
        /*0f8c*/ 	.word	0x00000088
        /*0f90*/ 	.short	0x0101
        /*0f92*/ 	.byte	0x3f
	.zero		1


	//   ....[28]....
        /*0f94*/ 	.word	0x000102d0
        /*0f98*/ 	.word	0x00000007
        /*0f9c*/ 	.word	0x00000000
        /*0fa0*/ 	.short	0x010a
        /*0fa2*/ 	.byte	0x3f
	.zero		1


	//   ....[29]....
        /*0fa4*/ 	.word	0x00010350
        /*0fa8*/ 	.word	0x00000009
        /*0fac*/ 	.word	0x00000000
        /*0fb0*/ 	.short	0x010a
        /*0fb2*/ 	.byte	0x3f
	.zero		1


	//   ....[30]....
        /*0fb4*/ 	.word	0x000103e0
        /*0fb8*/ 	.word	0x00000006
        /*0fbc*/ 	.word	0x00000000
        /*0fc0*/ 	.short	0x010a
        /*0fc2*/ 	.byte	0x3f
	.zero		1


	//   ....[31]....
        /*0fc4*/ 	.word	0x00010470
        /*0fc8*/ 	.word	0x00000009
        /*0fcc*/ 	.word	0x00000000
        /*0fd0*/ 	.short	0x010a
        /*0fd2*/ 	.byte	0x3f
	.zero		1


	//   ....[32]....
        /*0fd4*/ 	.word	0x00010500
        /*0fd8*/ 	.word	0x00000003
        /*0fdc*/ 	.word	0x00000000
        /*0fe0*/ 	.short	0x010a
        /*0fe2*/ 	.byte	0x3f
	.zero		1


	//   ....[33]....
        /*0fe4*/ 	.word	0x00010570
        /*0fe8*/ 	.word	0x00000003
        /*0fec*/ 	.word	0xfffffff8
        /*0ff0*/ 	.short	0x010a
        /*0ff2*/ 	.byte	0x3f
	.zero		1


	//   ....[34]....
        /*0ff4*/ 	.word	0x000105d0
        /*0ff8*/ 	.word	0x00000003
        /*0ffc*/ 	.word	0x00000000
        /*1000*/ 	.short	0x010a
        /*1002*/ 	.byte	0x3f
	.zero		1


	//   ....[35]....
        /*1004*/ 	.word	0x00010640
        /*1008*/ 	.word	0x00000000
        /*100c*/ 	.word	0x00000000
        /*1010*/ 	.short	0x010a
        /*1012*/ 	.byte	0x3f
	.zero		1


	//   ....[36]....
        /*1014*/ 	.word	0x000106b0
        /*1018*/ 	.word	0x00000019
        /*101c*/ 	.word	0x00000008
        /*1020*/ 	.short	0x010a
        /*1022*/ 	.byte	0x3f
	.zero		1


	//   ....[37]....
        /*1024*/ 	.word	0x00010780
        /*1028*/ 	.word	0x0000000b
        /*102c*/ 	.word	0x00000028
        /*1030*/ 	.short	0x010a
        /*1032*/ 	.byte	0x3f
	.zero		1


	//   ....[38]....
        /*1034*/ 	.word	0x00010860
        /*1038*/ 	.word	0x00000007
        /*103c*/ 	.word	0x00000000
        /*1040*/ 	.short	0x010a
        /*1042*/ 	.byte	0x3f
	.zero		1


	//   ....[39]....
        /*1044*/ 	.word	0x000108b0
        /*1048*/ 	.word	0x00000009
        /*104c*/ 	.word	0x00000000
        /*1050*/ 	.short	0x010a
        /*1052*/ 	.byte	0x3f
	.zero		1


	//   ....[40]....
        /*1054*/ 	.word	0x00010900
        /*1058*/ 	.word	0x00000006
        /*105c*/ 	.word	0x00000000
        /*1060*/ 	.short	0x010a
        /*1062*/ 	.byte	0x3f
	.zero		1


	//   ....[41]....
        /*1064*/ 	.word	0x00010950
        /*1068*/ 	.word	0x00000009
        /*106c*/ 	.word	0x00000000
        /*1070*/ 	.short	0x010a
        /*1072*/ 	.byte	0x3f
	.zero		1


	//----- nvinfo : EIATTR_NUM_MBARRIERS
	.align		4
.L_30:
        /*1074*/ 	.byte	0x03, 0x38
        /*1076*/ 	.short	0x0010


	//----- nvinfo : EIATTR_EXIT_INSTR_OFFSETS
	.align		4
        /*1078*/ 	.byte	0x04, 0x1c
        /*107a*/ 	.short	(.L_32 - .L_31)


	//   ....[0]....
.L_31:
        /*107c*/ 	.word	0x00001570


	//   ....[1]....
        /*1080*/ 	.word	0x000015d0


	//   ....[2]....
        /*1084*/ 	.word	0x0000f290


	//   ....[3]....
        /*1088*/ 	.word	0x0000f2c0


	//   ....[4]....
        /*108c*/ 	.word	0x00010550


	//----- nvinfo : EIATTR_MAX_THREADS
	.align		4
.L_32:
        /*1090*/ 	.byte	0x04, 0x05
        /*1092*/ 	.short	(.L_34 - .L_33)
.L_33:
        /*1094*/ 	.word	0x00000180
        /*1098*/ 	.word	0x00000001
        /*109c*/ 	.word	0x00000001


	//----- nvinfo : EIATTR_CRS_STACK_SIZE
	.align		4
.L_34:
        /*10a0*/ 	.byte	0x04, 0x1e
        /*10a2*/ 	.short	(.L_36 - .L_35)
.L_35:
        /*10a4*/ 	.word	0x00000000


	//----- nvinfo : EIATTR_CBANK_PARAM_SIZE
	.align		4
.L_36:
        /*10a8*/ 	.byte	0x03, 0x19
        /*10aa*/ 	.short	0x0470


	//----- nvinfo : EIATTR_PARAM_CBANK
	.align		4
        /*10ac*/ 	.byte	0x04, 0x0a
        /*10ae*/ 	.short	(.L_38 - .L_37)
	.align		4
.L_37:
        /*10b0*/ 	.word	index@(.nv.constant0._ZN7cutlass13device_kernelINS_4gemm6kernel13GemmUniversalIN4cute5tupleIJiiiiEEENS1_10collective13CollectiveMmaINS1_37MainloopSm90TmaGmmaWarpSpecializedFP8ILi5ENS5_IJNS4_1CILi4EEENSA_ILi2EEENSA_ILi1EEEEEENS1_32KernelTmaWarpSpecializedPingpongEEENS5_IJNSA_ILi64EEENSA_ILi256EEENSA_ILi128EEEEEENS_12float_e4m3_tENS5_IJlSD_lEEESL_SM_NS4_8TiledMMAINS4_8MMA_AtomIJNS4_4SM904GMMA31MMA_64x256x32_F32E4M3E4M3_SS_TNILNSQ_7ScaleInE1ELSS_1EEEEEENS4_6LayoutINS5_IJSD_SD_SD_EEENS5_IJNSA_ILi0EEESX_SX_EEEEENS5_IJNS4_10UnderscoreES10_S10_EEEEENS4_23SM90_TMA_LOAD_MULTICASTENS4_14ComposedLayoutINS4_7SwizzleILi3ELi4ELi3EEENS4_18smem_ptr_flag_bitsILi8EEENSV_INS5_IJNSA_ILi8EEESJ_EEENS5_IJSJ_SD_EEEEEEEvNS4_8identityES13_S1D_vS1E_EENS_8epilogue10collective6detail29Sm90TmaWarpSpecializedAdapterINS1H_15DefaultEpilogueISL_SM_SM_NS1G_6thread17LinearCombinationISL_Li1EffLNS1L_9ScaleType4KindE0ELNS_15FloatRoundStyleE2ESL_EENS1_15EpilogueDefaultEEEEEvvEEEEvNT_6ParamsE)
        /*10b4*/ 	.short	0x0210
        /*10b6*/ 	.short	0x0470


	//----- nvinfo : EIATTR_SW_WAR
	.align		4
.L_38:
        /*10b8*/ 	.byte	0x04, 0x36
        /*10ba*/ 	.short	(.L_40 - .L_39)
.L_39:
        /*10bc*/ 	.word	0x00000008
.L_40:


//--------------------- .nv.callgraph             --------------------------
	.section	.nv.callgraph,"",@"SHT_CUDA_CALLGRAPH"
	.align	4
	.sectionentsize	8
	.align		4
        /*0000*/ 	.word	0x00000000
	.align		4
        /*0004*/ 	.word	0xffffffff
	.align		4
        /*0008*/ 	.word	0x00000000
	.align		4
        /*000c*/ 	.word	0xfffffffe
	.align		4
        /*0010*/ 	.word	0x00000000
	.align		4
        /*0014*/ 	.word	0xfffffffd
	.align		4
        /*0018*/ 	.word	0x00000000
	.align		4
        /*001c*/ 	.word	0xfffffffc


//--------------------- .nv.constant4             --------------------------
	.section	.nv.constant4,"a",@progbits
	.align	8
	.align		8
.nv.constant4:
        /*0000*/ 	.dword	_ZN40_INTERNAL_92a2bc7d_4_k_cu_01141a6a_234854cuda3std3__45__cpo5beginE
	.align		8
        /*0008*/ 	.dword	_ZN40_INTERNAL_92a2bc7d_4_k_cu_01141a6a_234854cuda3std3__45__cpo3endE
	.align		8
        /*0010*/ 	.dword	_ZN40_INTERNAL_92a2bc7d_4_k_cu_01141a6a_234854cuda3std3__45__cpo6cbeginE
	.align		8
        /*0018*/ 	.dword	_ZN40_INTERNAL_92a2bc7d_4_k_cu_01141a6a_234854cuda3std3__45__cpo4cendE
	.align		8
        /*0020*/ 	.dword	_ZN40_INTERNAL_92a2bc7d_4_k_cu_01141a6a_234854cuda3std3__442_GLOBAL__N__92a2bc7d_4_k_cu_01141a6a_234856ignoreE
	.align		8
        /*0028*/ 	.dword	_ZN40_INTERNAL_92a2bc7d_4_k_cu_01141a6a_234854cuda3std3__419piecewise_constructE
	.align		8
        /*0030*/ 	.dword	_ZN40_INTERNAL_92a2bc7d_4_k_cu_01141a6a_234854cuda3std3__48in_placeE
	.align		8
        /*0038*/ 	.dword	_ZN40_INTERNAL_92a2bc7d_4_k_cu_01141a6a_234854cuda3std6ranges3__45__cpo4swapE
	.align		8
        /*0040*/ 	.dword	_ZN40_INTERNAL_92a2bc7d_4_k_cu_01141a6a_234854cuda3std6ranges3__45__cpo9iter_moveE
	.align		8
        /*0048*/ 	.dword	_ZN40_INTERNAL_92a2bc7d_4_k_cu_01141a6a_234854cute7productE
	.align		8
        /*0050*/ 	.dword	_ZN40_INTERNAL_92a2bc7d_4_k_cu_01141a6a_234854cute1_E


//--------------------- .text._ZN7cutlass13device_kernelINS_4gemm6kernel13GemmUniversalIN4cute5tupleIJiiiiEEENS1_10collective13CollectiveMmaINS1_37MainloopSm90TmaGmmaWarpSpecializedFP8ILi5ENS5_IJNS4_1CILi4EEENSA_ILi2EEENSA_ILi1EEEEEENS1_32KernelTmaWarpSpecializedPingpongEEENS5_IJNSA_ILi64EEENSA_ILi256EEENSA_ILi128EEEEEENS_12float_e4m3_tENS5_IJlSD_lEEESL_SM_NS4_8TiledMMAINS4_8MMA_AtomIJNS4_4SM904GMMA31MMA_64x256x32_F32E4M3E4M3_SS_TNILNSQ_7ScaleInE1ELSS_1EEEEEENS4_6LayoutINS5_IJSD_SD_SD_EEENS5_IJNSA_ILi0EEESX_SX_EEEEENS5_IJNS4_10UnderscoreES10_S10_EEEEENS4_23SM90_TMA_LOAD_MULTICASTENS4_14ComposedLayoutINS4_7SwizzleILi3ELi4ELi3EEENS4_18smem_ptr_flag_bitsILi8EEENSV_INS5_IJNSA_ILi8EEESJ_EEENS5_IJSJ_SD_EEEEEEEvNS4_8identityES13_S1D_vS1E_EENS_8epilogue10collective6detail29Sm90TmaWarpSpecializedAdapterINS1H_15DefaultEpilogueISL_SM_SM_NS1G_6thread17LinearCombinationISL_Li1EffLNS1L_9ScaleType4KindE0ELNS_15FloatRoundStyleE2ESL_EENS1_15EpilogueDefaultEEEEEvvEEEEvNT_6ParamsE --------------------------
	.section	.text._ZN7cutlass13device_kernelINS_4gemm6kernel13GemmUniversalIN4cute5tupleIJiiiiEEENS1_10collective13CollectiveMmaINS1_37MainloopSm90TmaGmmaWarpSpecializedFP8ILi5ENS5_IJNS4_1CILi4EEENSA_ILi2EEENSA_ILi1EEEEEENS1_32KernelTmaWarpSpecializedPingpongEEENS5_IJNSA_ILi64EEENSA_ILi256EEENSA_ILi128EEEEEENS_12float_e4m3_tENS5_IJlSD_lEEESL_SM_NS4_8TiledMMAINS4_8MMA_AtomIJNS4_4SM904GMMA31MMA_64x256x32_F32E4M3E4M3_SS_TNILNSQ_7ScaleInE1ELSS_1EEEEEENS4_6LayoutINS5_IJSD_SD_SD_EEENS5_IJNSA_ILi0EEESX_SX_EEEEENS5_IJNS4_10UnderscoreES10_S10_EEEEENS4_23SM90_TMA_LOAD_MULTICASTENS4_14ComposedLayoutINS4_7SwizzleILi3ELi4ELi3EEENS4_18smem_ptr_flag_bitsILi8EEENSV_INS5_IJNSA_ILi8EEESJ_EEENS5_IJSJ_SD_EEEEEEEvNS4_8identityES13_S1D_vS1E_EENS_8epilogue10collective6detail29Sm90TmaWarpSpecializedAdapterINS1H_15DefaultEpilogueISL_SM_SM_NS1G_6thread17LinearCombinationISL_Li1EffLNS1L_9ScaleType4KindE0ELNS_15FloatRoundStyleE2ESL_EENS1_15EpilogueDefaultEEEEEvvEEEEvNT_6ParamsE,"ax",@progbits
	.align	128
.text._ZN7cutlass13device_kernelINS_4gemm6kernel13GemmUniversalIN4cute5tupleIJiiiiEEENS1_10collective13CollectiveMmaINS1_37MainloopSm90TmaGmmaWarpSpecializedFP8ILi5ENS5_IJNS4_1CILi4EEENSA_ILi2EEENSA_ILi1EEEEEENS1_32KernelTmaWarpSpecializedPingpongEEENS5_IJNSA_ILi64EEENSA_ILi256EEENSA_ILi128EEEEEENS_12float_e4m3_tENS5_IJlSD_lEEESL_SM_NS4_8TiledMMAINS4_8MMA_AtomIJNS4_4SM904GMMA31MMA_64x256x32_F32E4M3E4M3_SS_TNILNSQ_7ScaleInE1ELSS_1EEEEEENS4_6LayoutINS5_IJSD_SD_SD_EEENS5_IJNSA_ILi0EEESX_SX_EEEEENS5_IJNS4_10UnderscoreES10_S10_EEEEENS4_23SM90_TMA_LOAD_MULTICASTENS4_14ComposedLayoutINS4_7SwizzleILi3ELi4ELi3EEENS4_18smem_ptr_flag_bitsILi8EEENSV_INS5_IJNSA_ILi8EEESJ_EEENS5_IJSJ_SD_EEEEEEEvNS4_8identityES13_S1D_vS1E_EENS_8epilogue10collective6detail29Sm90TmaWarpSpecializedAdapterINS1H_15DefaultEpilogueISL_SM_SM_NS1G_6thread17LinearCombinationISL_Li1EffLNS1L_9ScaleType4KindE0ELNS_15FloatRoundStyleE2ESL_EENS1_15EpilogueDefaultEEEEEvvEEEEvNT_6ParamsE:
        .type           _ZN7cutlass13device_kernelINS_4gemm6kernel13GemmUniversalIN4cute5tupleIJiiiiEEENS1_10collective13CollectiveMmaINS1_37MainloopSm90TmaGmmaWarpSpecializedFP8ILi5ENS5_IJNS4_1CILi4EEENSA_ILi2EEENSA_ILi1EEEEEENS1_32KernelTmaWarpSpecializedPingpongEEENS5_IJNSA_ILi64EEENSA_ILi256EEENSA_ILi128EEEEEENS_12float_e4m3_tENS5_IJlSD_lEEESL_SM_NS4_8TiledMMAINS4_8MMA_AtomIJNS4_4SM904GMMA31MMA_64x256x32_F32E4M3E4M3_SS_TNILNSQ_7ScaleInE1ELSS_1EEEEEENS4_6LayoutINS5_IJSD_SD_SD_EEENS5_IJNSA_ILi0EEESX_SX_EEEEENS5_IJNS4_10UnderscoreES10_S10_EEEEENS4_23SM90_TMA_LOAD_MULTICASTENS4_14ComposedLayoutINS4_7SwizzleILi3ELi4ELi3EEENS4_18smem_ptr_flag_bitsILi8EEENSV_INS5_IJNSA_ILi8EEESJ_EEENS5_IJSJ_SD_EEEEEEEvNS4_8identityES13_S1D_vS1E_EENS_8epilogue10collective6detail29Sm90TmaWarpSpecializedAdapterINS1H_15DefaultEpilogueISL_SM_SM_NS1G_6thread17LinearCombinationISL_Li1EffLNS1L_9ScaleType4KindE0ELNS_15FloatRoundStyleE2ESL_EENS1_15EpilogueDefaultEEEEEvvEEEEvNT_6ParamsE,@function
        .size           _ZN7cutlass13device_kernelINS_4gemm6kernel13GemmUniversalIN4cute5tupleIJiiiiEEENS1_10collective13CollectiveMmaINS1_37MainloopSm90TmaGmmaWarpSpecializedFP8ILi5ENS5_IJNS4_1CILi4EEENSA_ILi2EEENSA_ILi1EEEEEENS1_32KernelTmaWarpSpecializedPingpongEEENS5_IJNSA_ILi64EEENSA_ILi256EEENSA_ILi128EEEEEENS_12float_e4m3_tENS5_IJlSD_lEEESL_SM_NS4_8TiledMMAINS4_8MMA_AtomIJNS4_4SM904GMMA31MMA_64x256x32_F32E4M3E4M3_SS_TNILNSQ_7ScaleInE1ELSS_1EEEEEENS4_6LayoutINS5_IJSD_SD_SD_EEENS5_IJNSA_ILi0EEESX_SX_EEEEENS5_IJNS4_10UnderscoreES10_S10_EEEEENS4_23SM90_TMA_LOAD_MULTICASTENS4_14ComposedLayoutINS4_7SwizzleILi3ELi4ELi3EEENS4_18smem_ptr_flag_bitsILi8EEENSV_INS5_IJNSA_ILi8EEESJ_EEENS5_IJSJ_SD_EEEEEEEvNS4_8identityES13_S1D_vS1E_EENS_8epilogue10collective6detail29Sm90TmaWarpSpecializedAdapterINS1H_15DefaultEpilogueISL_SM_SM_NS1G_6thread17LinearCombinationISL_Li1EffLNS1L_9ScaleType4KindE0ELNS_15FloatRoundStyleE2ESL_EENS1_15EpilogueDefaultEEEEEvvEEEEvNT_6ParamsE,(.L_x_338 - _ZN7cutlass13device_kernelINS_4gemm6kernel13GemmUniversalIN4cute5tupleIJiiiiEEENS1_10collective13CollectiveMmaINS1_37MainloopSm90TmaGmmaWarpSpecializedFP8ILi5ENS5_IJNS4_1CILi4EEENSA_ILi2EEENSA_ILi1EEEEEENS1_32KernelTmaWarpSpecializedPingpongEEENS5_IJNSA_ILi64EEENSA_ILi256EEENSA_ILi128EEEEEENS_12float_e4m3_tENS5_IJlSD_lEEESL_SM_NS4_8TiledMMAINS4_8MMA_AtomIJNS4_4SM904GMMA31MMA_64x256x32_F32E4M3E4M3_SS_TNILNSQ_7ScaleInE1ELSS_1EEEEEENS4_6LayoutINS5_IJSD_SD_SD_EEENS5_IJNSA_ILi0EEESX_SX_EEEEENS5_IJNS4_10UnderscoreES10_S10_EEEEENS4_23SM90_TMA_LOAD_MULTICASTENS4_14ComposedLayoutINS4_7SwizzleILi3ELi4ELi3EEENS4_18smem_ptr_flag_bitsILi8EEENSV_INS5_IJNSA_ILi8EEESJ_EEENS5_IJSJ_SD_EEEEEEEvNS4_8identityES13_S1D_vS1E_EENS_8epilogue10collective6detail29Sm90TmaWarpSpecializedAdapterINS1H_15DefaultEpilogueISL_SM_SM_NS1G_6thread17LinearCombinationISL_Li1EffLNS1L_9ScaleType4KindE0ELNS_15FloatRoundStyleE2ESL_EENS1_15EpilogueDefaultEEEEEvvEEEEvNT_6ParamsE)
        .other          _ZN7cutlass13device_kernelINS_4gemm6kernel13GemmUniversalIN4cute5tupleIJiiiiEEENS1_10collective13CollectiveMmaINS1_37MainloopSm90TmaGmmaWarpSpecializedFP8ILi5ENS5_IJNS4_1CILi4EEENSA_ILi2EEENSA_ILi1EEEEEENS1_32KernelTmaWarpSpecializedPingpongEEENS5_IJNSA_ILi64EEENSA_ILi256EEENSA_ILi128EEEEEENS_12float_e4m3_tENS5_IJlSD_lEEESL_SM_NS4_8TiledMMAINS4_8MMA_AtomIJNS4_4SM904GMMA31MMA_64x256x32_F32E4M3E4M3_SS_TNILNSQ_7ScaleInE1ELSS_1EEEEEENS4_6LayoutINS5_IJSD_SD_SD_EEENS5_IJNSA_ILi0EEESX_SX_EEEEENS5_IJNS4_10UnderscoreES10_S10_EEEEENS4_23SM90_TMA_LOAD_MULTICASTENS4_14ComposedLayoutINS4_7SwizzleILi3ELi4ELi3EEENS4_18smem_ptr_flag_bitsILi8EEENSV_INS5_IJNSA_ILi8EEESJ_EEENS5_IJSJ_SD_EEEEEEEvNS4_8identityES13_S1D_vS1E_EENS_8epilogue10collective6detail29Sm90TmaWarpSpecializedAdapterINS1H_15DefaultEpilogueISL_SM_SM_NS1G_6thread17LinearCombinationISL_Li1EffLNS1L_9ScaleType4KindE0ELNS_15FloatRoundStyleE2ESL_EENS1_15EpilogueDefaultEEEEEvvEEEEvNT_6ParamsE,@"STO_CUDA_ENTRY STV_DEFAULT"
_ZN7cutlass13device_kernelINS_4gemm6kernel13GemmUniversalIN4cute5tupleIJiiiiEEENS1_10collective13CollectiveMmaINS1_37MainloopSm90TmaGmmaWarpSpecializedFP8ILi5ENS5_IJNS4_1CILi4EEENSA_ILi2EEENSA_ILi1EEEEEENS1_32KernelTmaWarpSpecializedPingpongEEENS5_IJNSA_ILi64EEENSA_ILi256EEENSA_ILi128EEEEEENS_12float_e4m3_tENS5_IJlSD_lEEESL_SM_NS4_8TiledMMAINS4_8MMA_AtomIJNS4_4SM904GMMA31MMA_64x256x32_F32E4M3E4M3_SS_TNILNSQ_7ScaleInE1ELSS_1EEEEEENS4_6LayoutINS5_IJSD_SD_SD_EEENS5_IJNSA_ILi0EEESX_SX_EEEEENS5_IJNS4_10UnderscoreES10_S10_EEEEENS4_23SM90_TMA_LOAD_MULTICASTENS4_14ComposedLayoutINS4_7SwizzleILi3ELi4ELi3EEENS4_18smem_ptr_flag_bitsILi8EEENSV_INS5_IJNSA_ILi8EEESJ_EEENS5_IJSJ_SD_EEEEEEEvNS4_8identityES13_S1D_vS1E_EENS_8epilogue10collective6detail29Sm90TmaWarpSpecializedAdapterINS1H_15DefaultEpilogueISL_SM_SM_NS1G_6thread17LinearCombinationISL_Li1EffLNS1L_9ScaleType4KindE0ELNS_15FloatRoundStyleE2ESL_EENS1_15EpilogueDefaultEEEEEvvEEEEvNT_6ParamsE:
[----:B------:R-:W0:Y:S02]  /*0000*/  LDC R1, c[0x0][0x28] ;  /* 0x00000a00ff017b82 */ /* 0x000e240000000800 */
[----:B0-----:R-:W-:Y:S01]  /*0010*/  VIADD R1, R1, 0xfffffef0 ;  /* 0xfffffef001017836 */ /* 0x001fe20000000000 */
[----:B------:R-:W0:Y:S01]  /*0020*/  S2R R3, SR_TID.X ;  /* 0x0000000000037919 */ /* 0x000e220000002100 */
[----:B------:R-:W-:Y:S01]  /*0030*/  ELECT P0, URZ, PT ;  /* 0x00000000003f782f */ /* 0x000fe20003800000 */
[----:B------:R-:W-:Y:S01]  /*0040*/  BSSY B0, `(.L_x_0) ;  /* 0x0000014000007945 */ /* 0x000fe20003800000 */
[--C-:B0-----:R-:W-:Y:S02]  /*0050*/  SHF.R.U32.HI R0, RZ, 0x5, R3.reuse ;  /* 0x00000005ff007819 */ /* 0x101fe40000011603 */
[----:B------:R-:W-:-:S03]  /*0060*/  SHF.R.U32.HI R5, RZ, 0x7, R3 ;  /* 0x00000007ff057819 */ /* 0x000fc60000011603 */
[----:B------:R-:W0:Y:S02]  /*0070*/  SHFL.IDX PT, R2, R0, RZ, 0x1f ;  /* 0x00001fff00027589 */ /* 0x000e2400000e0000 */
[----:B0-----:R-:W-:Y:S02]  /*0080*/  R2UR UR6, R2 ;  /* 0x00000000020672ca */ /* 0x001fe400000e0000 */
[----:B------:R0:W1:Y:S11]  /*0090*/  SHFL.IDX PT, R2, R5, RZ, 0x1f ;  /* 0x00001fff05027589 */ /* 0x00007600000e0000 */
[----:B------:R-:W-:-:S02]  /*00a0*/  USHF.R.S32.HI UR4, URZ, 0x1f, UR6 ;  /* 0x0000001f3f047899 */ /* 0x000fc40008011406 */
[----:B------:R-:W-:Y:S02]  /*00b0*/  ISETP.NE.OR P0, PT, RZ, UR6, !P0 ;  /* 0x00000006ff007c0c */ /* 0x000fe4000c705670 */
[----:B------:R-:W-:-:S04]  /*00c0*/  ULEA.HI UR4, UR4, UR6, URZ, 0x2 ;  /* 0x0000000604047291 */ /* 0x000fc8000f8f103f */
[----:B------:R-:W-:-:S04]  /*00d0*/  ULOP3.LUT UR4, UR4, 0xfffffffc, URZ, 0xc0, !UPT ;  /* 0xfffffffc04047892 */ /* 0x000fc8000f8ec03f */
[----:B------:R-:W-:-:S03]  /*00e0*/  UIADD3 UR6, UR6, -UR4, URZ ;  /* 0x8000000406067290 */ /* 0x000fc6000fffe03f */
[----:B01----:R-:W-:Y:S09]  /*00f0*/  @P0 BRA `(.L_x_1) ;  /* 0x0000000000200947 */ /* 0x003ff20003800000 */
[----:B------:R-:W-:Y:S02]  /*0100*/  ULDC.64 UR4, c[0x0][0x198] ;  /* 0x0000660000047ab9 */ /* 0x000fe40000000a00 */
[----:B------:R-:W-:Y:S02]  /*0110*/  UIADD3 UR8, UP0, UR4, 0xf0, URZ ;  /* 0x000000f004087890 */ /* 0x000fe4000ff1e03f */
[----:B------:R-:W-:Y:S02]  /*0120*/  UIADD3 UR4, UP1, UR4, 0x1f0, URZ ;  /* 0x000001f004047890 */ /* 0x000fe4000ff3e03f */
[----:B------:R-:W-:Y:S02]  /*0130*/  UIADD3.X UR9, URZ, UR5, URZ, UP0, !UPT ;  /* 0x000000053f097290 */ /* 0x000fe400087fe43f */
[----:B------:R-:W-:-:S07]  /*0140*/  UIADD3.X UR5, URZ, UR5, URZ, UP1, !UPT ;  /* 0x000000053f057290 */ /* 0x000fce0008ffe43f */
[----:B------:R0:W-:Y:S02]  /*0150*/  UTMACCTL.PF [UR8] ;  /* 0x00000000080079b9 */ /* 0x0001e40008040000 */
[----:B------:R0:W-:Y:S02]  /*0160*/  UTMACCTL.PF [UR4] ;  /* 0x00000000040079b9 */ /* 0x0001e40008040000 */
[----:B0-----:R-:W-:Y:S01]  /*0170*/  NOP ;  /* 0x0000000000007918 */ /* 0x001fe20000000000 */
.L_x_1:
[----:B------:R-:W-:Y:S05]  /*0180*/  BSYNC B0 ;  /* 0x0000000000007941 */ /* 0x000fea0003800000 */
.L_x_0:
[----:B------:R-:W0:Y:S01]  /*0190*/  SHFL.IDX PT, R6, R0, RZ, 0x1f ;  /* 0x00001fff00067589 */ /* 0x000e2200000e0000 */
[----:B------:R-:W-:Y:S01]  /*01a0*/  R2UR UR13, R2 ;  /* 0x00000000020d72ca */ /* 0x000fe200000e0000 */
[----:B------:R-:W-:Y:S01]  /*01b0*/  UISETP.NE.AND UP0, UPT, UR6, 0x3, UPT ;  /* 0x000000030600788c */ /* 0x000fe2000bf05270 */
[----:B------:R-:W-:-:S03]  /*01c0*/  SHF.R.S32.HI R2, RZ, 0x1f, R3 ;  /* 0x0000001fff027819 */ /* 0x000fc60000011403 */
[----:B------:R-:W-:-:S08]  /*01d0*/  UISETP.EQ.OR UP0, UPT, UR6, URZ, !UP0 ;  /* 0x0000003f0600728c */ /* 0x000fd0000c702670 */
[----:B------:R-:W-:Y:S02]  /*01e0*/  UIADD3 UR12, UR13, -0x1, URZ ;  /* 0xffffffff0d0c7890 */ /* 0x000fe4000fffe03f */
[----:B------:R-:W-:Y:S02]  /*01f0*/  UISETP.EQ.AND UP0, UPT, UR13, URZ, UP0 ;  /* 0x0000003f0d00728c */ /* 0x000fe40008702270 */
[----:B------:R-:W-:Y:S02]  /*0200*/  UISETP.GE.U32.AND UP1, UPT, UR12, 0x2, UPT ;  /* 0x000000020c00788c */ /* 0x000fe4000bf26070 */
[----:B------:R-:W-:Y:S01]  /*0210*/  USEL UR15, URZ, 0x1, !UP0 ;  /* 0x000000013f0f7887 */ /* 0x000fe2000c000000 */
[----:B0-----:R-:W-:-:S03]  /*0220*/  ISETP.NE.AND P0, PT, R6, RZ, PT ;  /* 0x000000ff0600720c */ /* 0x001fc60003f05270 */
[----:B------:R-:W-:-:S10]  /*0230*/  USEL UR15, UR15, 0x2, UP1 ;  /* 0x000000020f0f7887 */ /* 0x000fd40008800000 */
[----:B------:R-:W-:Y:S05]  /*0240*/  @P0 BRA `(.L_x_2) ;  /* 0x0000000000600947 */ /* 0x000fea0003800000 */
[----:B------:R-:W0:Y:S01]  /*0250*/  S2UR UR7, SR_CgaCtaId ;  /* 0x00000000000779c3 */ /* 0x000e220000008800 */
[----:B------:R-:W-:Y:S01]  /*0260*/  UMOV UR4, 0x400 ;  /* 0x0000040000047882 */ /* 0x000fe20000000000 */
[----:B------:R-:W-:Y:S01]  /*0270*/  UMOV UR5, 0x1 ;  /* 0x0000000100057882 */ /* 0x000fe20000000000 */
[----:B------:R-:W-:Y:S01]  /*0280*/  UMOV UR8, 0x5 ;  /* 0x0000000500087882 */ /* 0x000fe20000000000 */
[----:B------:R-:W-:Y:S01]  /*0290*/  ELECT P0, URZ, PT ;  /* 0x00000000003f782f */ /* 0x000fe20003800000 */
[----:B------:R-:W-:-:S04]  /*02a0*/  UIADD3 UR8, -UR8, 0x100000, URZ ;  /* 0x0010000008087890 */ /* 0x000fc8000fffe13f */
[----:B------:R-:W-:Y:S02]  /*02b0*/  USHF.L.U32 UR9, UR8, 0xb, URZ ;  /* 0x0000000b08097899 */ /* 0x000fe4000800063f */
[----:B------:R-:W-:Y:S02]  /*02c0*/  USHF.L.U32 UR8, UR8, 0x1, URZ ;  /* 0x0000000108087899 */ /* 0x000fe4000800063f */
[----:B0-----:R-:W-:Y:S02]  /*02d0*/  ULEA UR7, UR7, UR4, 0x18 ;  /* 0x0000000407077291 */ /* 0x001fe4000f8ec03f */
[----:B------:R-:W-:-:S04]  /*02e0*/  UIADD3 UR4, -UR5, 0x100000, URZ ;  /* 0x0010000005047890 */ /* 0x000fc8000fffe13f */
[----:B------:R-:W-:Y:S02]  /*02f0*/  USHF.L.U32 UR5, UR4, 0xb, URZ ;  /* 0x0000000b04057899 */ /* 0x000fe4000800063f */
[----:B------:R-:W-:Y:S01]  /*0300*/  USHF.L.U32 UR4, UR4, 0x1, URZ ;  /* 0x0000000104047899 */ /* 0x000fe2000800063f */
[----:B------:R-:W0:Y:S11]  /*0310*/  FENCE.VIEW.ASYNC.S ;  /* 0x00000000000073c6 */ /* 0x000e360000000000 */
[----:B0-----:R0:W1:Y:S01]  /*0320*/  SYNCS.EXCH.64 URZ, [UR7], UR4 ;  /* 0x00000004073f75b2 */ /* 0x0010620008000100 */
[----:B------:R0:W2:Y:S01]  /*0330*/  SYNCS.EXCH.64 URZ, [UR7+0x28], UR8 ;  /* 0x00002808073f75b2 */ /* 0x0000a20008000100 */
[----:B------:R0:W3:Y:S01]  /*0340*/  SYNCS.EXCH.64 URZ, [UR7+0x8], UR4 ;  /* 0x00000804073f75b2 */ /* 0x0000e20008000100 */
[----:B------:R0:W4:Y:S01]  /*0350*/  SYNCS.EXCH.64 URZ, [UR7+0x30], UR8 ;  /* 0x00003008073f75b2 */ /* 0x0001220008000100 */
[----:B------:R0:W0:Y:S01]  /*0360*/  SYNCS.EXCH.64 URZ, [UR7+0x10], UR4 ;  /* 0x00001004073f75b2 */ /* 0x0000220008000100 */
[----:B------:R0:W0:Y:S01]  /*0370*/  SYNCS.EXCH.64 URZ, [UR7+0x38], UR8 ;  /* 0x00003808073f75b2 */ /* 0x0000220008000100 */
[----:B------:R0:W0:Y:S01]  /*0380*/  SYNCS.EXCH.64 URZ, [UR7+0x18], UR4 ;  /* 0x00001804073f75b2 */ /* 0x0000220008000100 */
[----:B------:R0:W0:Y:S01]  /*0390*/  SYNCS.EXCH.64 URZ, [UR7+0x40], UR8 ;  /* 0x00004008073f75b2 */ /* 0x0000220008000100 */
[----:B------:R0:W0:Y:S01]  /*03a0*/  SYNCS.EXCH.64 URZ, [UR7+0x20], UR4 ;  /* 0x00002004073f75b2 */ /* 0x0000220008000100 */
[----:B------:R0:W0:Y:S01]  /*03b0*/  SYNCS.EXCH.64 URZ, [UR7+0x48], UR8 ;  /* 0x00004808073f75b2 */ /* 0x0000220008000100 */
[----:B------:R-:W-:Y:S01]  /*03c0*/  NOP ;  /* 0x0000000000007918 */ /* 0x000fe20000000000 */
.L_x_2:
[----:B------:R-:W-:Y:S01]  /*03d0*/  LEA.HI R2, R2, R3, RZ, 0x7 ;  /* 0x0000000302027211 */ /* 0x000fe200078f38ff */
[----:B------:R-:W5:Y:S01]  /*03e0*/  SHFL.IDX PT, R8, R0, RZ, 0x1f ;  /* 0x00001fff00087589 */ /* 0x000f6200000e0000 */
[----:B------:R-:W1:Y:S01]  /*03f0*/  S2UR UR14, SR_CTAID.X ;  /* 0x00000000000e79c3 */ /* 0x000e620000002500 */
[----:B------:R-:W-:Y:S02]  /*0400*/  ELECT P0, URZ, PT ;  /* 0x00000000003f782f */ /* 0x000fe40003800000 */
[----:B------:R-:W-:Y:S01]  /*0410*/  LOP3.LUT R2, R2, 0xffffff80, RZ, 0xc0, !PT ;  /* 0xffffff8002027812 */ /* 0x000fe200078ec0ff */
[----:B------:R1:W2:Y:S01]  /*0420*/  SHFL.IDX PT, R10, R0, RZ, 0x1f ;  /* 0x00001fff000a7589 */ /* 0x0002a200000e0000 */
[----:B------:R-:W-:Y:S01]  /*0430*/  SHF.R.S32.HI R9, RZ, 0x1f, R6 ;  /* 0x0000001fff097819 */ /* 0x000fe20000011406 */
[----:B0-----:R-:W-:Y:S01]  /*0440*/  ULDC UR4, c[0x0][0x150] ;  /* 0x0000540000047ab9 */ /* 0x001fe20000000800 */
[----:B------:R-:W-:Y:S01]  /*0450*/  ELECT P1, URZ, PT ;  /* 0x00000000003f782f */ /* 0x000fe20003820000 */
[----:B------:R-:W-:Y:S01]  /*0460*/  IMAD.IADD R2, R3, 0x1, -R2 ;  /* 0x0000000103027824 */ /* 0x000fe200078e0a02 */
[----:B------:R-:W-:Y:S01]  /*0470*/  LEA.HI R9, R9, R6, RZ, 0x2 ;  /* 0x0000000609097211 */ /* 0x000fe200078f10ff */
[----:B------:R-:W0:Y:S01]  /*0480*/  LDC R11, c[0x0][0x144] ;  /* 0x00005100ff0b7b82 */ /* 0x000e220000000800 */
[----:B------:R-:W-:Y:S01]  /*0490*/  UMOV UR9, 0x80 ;  /* 0x0000008000097882 */ /* 0x000fe20000000000 */
[----:B------:R-:W-:Y:S01]  /*04a0*/  NOP ;  /* 0x0000000000007918 */ /* 0x000fe20000000000 */
[----:B------:R-:W-:Y:S01]  /*04b0*/  SHF.R.S32.HI R13, RZ, 0x1f, R2 ;  /* 0x0000001fff0d7819 */ /* 0x000fe20000011402 */
[----:B------:R-:W-:Y:S01]  /*04c0*/  NOP ;  /* 0x0000000000007918 */ /* 0x000fe20000000000 */
[----:B------:R-:W-:-:S02]  /*04d0*/  LOP3.LUT R9, R9, 0x3ffffffc, RZ, 0xc0, !PT ;  /* 0x3ffffffc09097812 */ /* 0x000fc400078ec0ff */
[----:B------:R-:W-:Y:S01]  /*04e0*/  LEA.HI R4, R13, R2, RZ, 0x3 ;  /* 0x000000020d047211 */ /* 0x000fe200078f18ff */
[----:B------:R-:W3:Y:S01]  /*04f0*/  LDC R15, c[0x0][0x148] ;  /* 0x00005200ff0f7b82 */ /* 0x000ee20000000800 */
[----:B------:R-:W-:Y:S01]  /*0500*/  ISETP.NE.AND P3, PT, RZ, UR13, PT ;  /* 0x0000000dff007c0c */ /* 0x000fe2000bf65270 */
[----:B------:R-:W-:Y:S01]  /*0510*/  IMAD.IADD R9, R6, 0x1, -R9 ;  /* 0x0000000106097824 */ /* 0x000fe200078e0a09 */
[--C-:B------:R-:W-:Y:S01]  /*0520*/  SHF.R.S32.HI R7, RZ, 0x3, R4.reuse ;  /* 0x00000003ff077819 */ /* 0x100fe20000011404 */
[----:B------:R-:W4:Y:S01]  /*0530*/  SHFL.IDX PT, R6, R5, RZ, 0x1f ;  /* 0x00001fff05067589 */ /* 0x000f2200000e0000 */
[----:B------:R-:W-:Y:S02]  /*0540*/  SHF.R.S32.HI R4, RZ, 0x1f, R4 ;  /* 0x0000001fff047819 */ /* 0x000fe40000011404 */
[----:B-----5:R-:W-:Y:S02]  /*0550*/  ISETP.NE.OR P0, PT, R8, RZ, !P0 ;  /* 0x000000ff0800720c */ /* 0x020fe40004705670 */
[----:B------:R-:W-:-:S02]  /*0560*/  LEA.HI R8, R4, R7, RZ, 0x2 ;  /* 0x0000000704087211 */ /* 0x000fc400078f10ff */
[----:B------:R-:W5:Y:S01]  /*0570*/  S2R R4, SR_CTAID.Y ;  /* 0x0000000000047919 */ /* 0x000f620000002600 */
[----:B-1----:R-:W-:Y:S02]  /*0580*/  I2FP.F32.U32 R0, UR14 ;  /* 0x0000000e00007c45 */ /* 0x002fe40008201000 */
[----:B------:R-:W-:Y:S02]  /*0590*/  LOP3.LUT R8, R8, 0xfffffffc, RZ, 0xc0, !PT ;  /* 0xfffffffc08087812 */ /* 0x000fe400078ec0ff */
[----:B--2---:R-:W-:Y:S01]  /*05a0*/  ISETP.NE.OR P1, PT, R10, RZ, !P1 ;  /* 0x000000ff0a00720c */ /* 0x004fe20004f25670 */
[----:B------:R-:W-:Y:S01]  /*05b0*/  FMUL R0, R0, UR4 ;  /* 0x0000000400007c20 */ /* 0x000fe20008400000 */
[----:B------:R-:W-:Y:S01]  /*05c0*/  ULDC UR4, c[0x0][0x154] ;  /* 0x0000550000047ab9 */ /* 0x000fe20000000800 */
[----:B------:R-:W-:Y:S01]  /*05d0*/  IMAD.IADD R8, R7, 0x1, -R8 ;  /* 0x0000000107087824 */ /* 0x000fe200078e0a08 */
[----:B------:R-:W-:-:S03]  /*05e0*/  VOTEU.ALL UP0, P0 ;  /* 0x00000000003f7886 */ /* 0x000fc60000000000 */
[----:B------:R-:W1:Y:S01]  /*05f0*/  F2I.U32.TRUNC.NTZ R0, R0 ;  /* 0x0000000000007305 */ /* 0x000e62000020f000 */
[----:B------:R-:W-:Y:S01]  /*0600*/  IMAD R8, R9, 0x4, R8 ;  /* 0x0000000409087824 */ /* 0x000fe200078e0208 */
[----:B------:R-:W2:Y:S01]  /*0610*/  @!UP0 S2UR UR8, SR_CgaCtaId ;  /* 0x00000000000889c3 */ /* 0x000ea20000008800 */
[----:B------:R-:W-:Y:S01]  /*0620*/  @!UP0 UMOV UR7, 0x400 ;  /* 0x0000040000078882 */ /* 0x000fe20000000000 */
[----:B----4-:R-:W-:Y:S02]  /*0630*/  R2UR UR18, R6 ;  /* 0x00000000061272ca */ /* 0x010fe400000e0000 */
[----:B------:R-:W-:Y:S01]  /*0640*/  VOTEU.ALL UP1, P1 ;  /* 0x00000000003f7886 */ /* 0x000fe20000820000 */
[----:B------:R-:W-:Y:S01]  /*0650*/  SHF.R.S32.HI R7, RZ, 0x1f, R8 ;  /* 0x0000001fff077819 */ /* 0x000fe20000011408 */
[----:B------:R-:W-:Y:S01]  /*0660*/  VOTEU.ALL UP2, P1 ;  /* 0x00000000003f7886 */ /* 0x000fe20000840000 */
[----:B------:R-:W-:Y:S01]  /*0670*/  VOTEU.ALL UP3, P1 ;  /* 0x00000000003f7886 */ /* 0x000fe20000860000 */
[----:B------:R-:W-:Y:S01]  /*0680*/  VOTEU.ALL UP4, P1 ;  /* 0x00000000003f7886 */ /* 0x000fe20000880000 */
[----:B------:R-:W-:Y:S01]  /*0690*/  LEA.HI R7, R7, R8, RZ, 0x2 ;  /* 0x0000000807077211 */ /* 0x000fe200078f10ff */
[----:B------:R-:W4:Y:S01]  /*06a0*/  @!UP1 S2UR UR11, SR_CgaCtaId ;  /* 0x00000000000b99c3 */ /* 0x000f220000008800 */
[----:B------:R-:W-:Y:S01]  /*06b0*/  @!UP1 UMOV UR10, 0x400 ;  /* 0x00000400000a9882 */ /* 0x000fe20000000000 */
[----:B------:R-:W-:Y:S01]  /*06c0*/  VOTEU.ALL UP5, P1 ;  /* 0x00000000003f7886 */ /* 0x000fe200008a0000 */
[----:B-1----:R-:W-:Y:S01]  /*06d0*/  IMAD.MOV R14, RZ, RZ, -R0 ;  /* 0x000000ffff0e7224 */ /* 0x002fe200078e0a00 */
[----:B------:R-:W-:Y:S01]  /*06e0*/  LOP3.LUT R9, R7, 0xfffffffc, RZ, 0xc0, !PT ;  /* 0xfffffffc07097812 */ /* 0x000fe200078ec0ff */
[----:B------:R-:W-:-:S02]  /*06f0*/  IMAD.SHL.U32 R7, R8, 0x4, RZ ;  /* 0x0000000408077824 */ /* 0x000fc400078e00ff */
[----:B0-----:R-:W-:Y:S01]  /*0700*/  IMAD R14, R11, R14, UR14 ;  /* 0x0000000e0b0e7e24 */ /* 0x001fe2000f8e020e */
[----:B-----5:R-:W-:Y:S01]  /*0710*/  I2FP.F32.U32 R0, R4 ;  /* 0x0000000400007245 */ /* 0x020fe20000201000 */
[C---:B------:R-:W-:Y:S01]  /*0720*/  IMAD.IADD R9, R8.reuse, 0x1, -R9 ;  /* 0x0000000108097824 */ /* 0x040fe200078e0a09 */
[----:B------:R-:W-:Y:S02]  /*0730*/  LOP3.LUT R12, R8, 0xc, R7, 0x78, !PT ;  /* 0x0000000c080c7812 */ /* 0x000fe400078e7807 */
[----:B------:R-:W0:Y:S01]  /*0740*/  LDC R8, c[0x0][0x140] ;  /* 0x00005000ff087b82 */ /* 0x000e220000000800 */
[----:B------:R-:W-:Y:S01]  /*0750*/  FMUL R0, R0, UR4 ;  /* 0x0000000400007c20 */ /* 0x000fe20008400000 */
[----:B------:R-:W-:Y:S01]  /*0760*/  ISETP.NE.AND P2, PT, R9, R14, PT ;  /* 0x0000000e0900720c */ /* 0x000fe20003f45270 */
[----:B------:R-:W-:Y:S01]  /*0770*/  UMOV UR4, 0x20 ;  /* 0x0000002000047882 */ /* 0x000fe20000000000 */
[----:B--2---:R-:W-:Y:S01]  /*0780*/  @!UP0 ULEA UR7, UR8, UR7, 0x18 ;  /* 0x0000000708078291 */ /* 0x004fe2000f8ec03f */
[----:B------:R1:W-:Y:S01]  /*0790*/  STL [R1+0x78], R12 ;  /* 0x0000780c01007387 */ /* 0x0003e20000100800 */
[----:B------:R-:W-:-:S04]  /*07a0*/  @!UP0 UIADD3 UR4, -UR4, 0x100000, URZ ;  /* 0x0010000004048890 */ /* 0x000fc8000fffe13f */
[----:B------:R-:W-:Y:S02]  /*07b0*/  @!UP0 USHF.L.U32 UR5, UR4, 0xb, URZ ;  /* 0x0000000b04058899 */ /* 0x000fe4000800063f */
[----:B------:R-:W-:Y:S01]  /*07c0*/  @!UP0 USHF.L.U32 UR4, UR4, 0x1, URZ ;  /* 0x0000000104048899 */ /* 0x000fe2000800063f */
[----:B------:R-:W2:Y:S01]  /*07d0*/  F2I.U32.TRUNC.NTZ R0, R0 ;  /* 0x0000000000007305 */ /* 0x000ea2000020f000 */
[----:B------:R-:W-:-:S04]  /*07e0*/  @!UP1 UIADD3 UR8, -UR9, 0x100000, URZ ;  /* 0x0010000009089890 */ /* 0x000fc8000fffe13f */
[----:B------:R-:W-:Y:S02]  /*07f0*/  @!UP1 USHF.L.U32 UR9, UR8, 0xb, URZ ;  /* 0x0000000b08099899 */ /* 0x000fe4000800063f */
[----:B------:R-:W-:Y:S01]  /*0800*/  @!UP1 USHF.L.U32 UR8, UR8, 0x1, URZ ;  /* 0x0000000108089899 */ /* 0x000fe2000800063f */
[----:B------:R-:W-:Y:S01]  /*0810*/  VOTEU.ALL UP0, P0 ;  /* 0x00000000003f7886 */ /* 0x000fe20000000000 */
[----:B----4-:R-:W-:Y:S01]  /*0820*/  @!UP1 ULEA UR10, UR11, UR10, 0x18 ;  /* 0x0000000a0b0a9291 */ /* 0x010fe2000f8ec03f */
[----:B------:R-:W-:Y:S01]  /*0830*/  VOTEU.ALL UP1, P0 ;  /* 0x00000000003f7886 */ /* 0x000fe20000020000 */
[----:B------:R-:W-:Y:S01]  /*0840*/  LOP3.LUT P0, RZ, R2, 0x7, RZ, 0xc0, !PT ;  /* 0x0000000702ff7812 */ /* 0x000fe2000780c0ff */
[----:B------:R-:W4:Y:S02]  /*0850*/  FENCE.VIEW.ASYNC.S ;  /* 0x00000000000073c6 */ /* 0x000f240000000000 */
[----:B----4-:R1:W4:Y:S01]  /*0860*/  @!UP0 SYNCS.EXCH.64 URZ, [UR7+0x80], UR4 ;  /* 0x00008004073f85b2 */ /* 0x0103220008000100 */
[----:B------:R-:W-:Y:S01]  /*0870*/  ISETP.LT.U32.AND P0, PT, R12, 0x8, !P0 ;  /* 0x000000080c00780c */ /* 0x000fe20004701070 */
[----:B--2---:R-:W-:Y:S01]  /*0880*/  IMAD.MOV R18, RZ, RZ, -R0 ;  /* 0x000000ffff127224 */ /* 0x004fe200078e0a00 */
[----:B------:R-:W-:-:S02]  /*0890*/  @P2 SHF.R.S32.HI R0, RZ, 0x1f, R12 ;  /* 0x0000001fff002819 */ /* 0x000fc4000001140c */
[----:B0-----:R-:W-:Y:S01]  /*08a0*/  ISETP.EQ.U32.AND P1, PT, R8, 0x1, PT ;  /* 0x000000010800780c */ /* 0x001fe20003f22070 */
[----:B---3--:R-:W-:Y:S01]  /*08b0*/  IMAD R7, R15, R18, R4 ;  /* 0x000000120f077224 */ /* 0x008fe200078e0204 */
[----:B------:R-:W-:-:S04]  /*08c0*/  @P2 LEA.HI R0, R0, R12, RZ, 0x2 ;  /* 0x0000000c00002211 */ /* 0x000fc800078f10ff */
[----:B------:R-:W-:Y:S01]  /*08d0*/  @P2 SHF.R.S32.HI R0, RZ, 0x2, R0 ;  /* 0x00000002ff002819 */ /* 0x000fe20000011400 */
[----:B------:R1:W0:Y:S03]  /*08e0*/  @!UP1 SYNCS.EXCH.64 URZ, [UR7+0x88], UR4 ;  /* 0x00008804073f95b2 */ /* 0x0002260008000100 */
[----:B------:R-:W-:Y:S01]  /*08f0*/  @P2 ISETP.NE.AND P4, PT, R0, R7, PT ;  /* 0x000000070000220c */ /* 0x000fe20003f85270 */
[----:B------:R-:W-:Y:S01]  /*0900*/  IMAD.MOV.U32 R0, RZ, RZ, 0x1 ;  /* 0x00000001ff007424 */ /* 0x000fe200078e00ff */
[----:B------:R-:W-:Y:S01]  /*0910*/  SEL R7, RZ, 0x1, !P0 ;  /* 0x00000001ff077807 */ /* 0x000fe20004000000 */
[----:B------:R-:W-:Y:S01]  /*0920*/  NOP ;  /* 0x0000000000007918 */ /* 0x000fe20000000000 */
[----:B------:R-:W-:-:S04]  /*0930*/  @P2 SEL R0, RZ, 0x1, P4 ;  /* 0x00000001ff002807 */ /* 0x000fc80002000000 */
[----:B------:R-:W-:-:S05]  /*0940*/  LOP3.LUT R0, R0, R7, RZ, 0xc0, !PT ;  /* 0x0000000700007212 */ /* 0x000fca00078ec0ff */
[----:B------:R1:W-:Y:S01]  /*0950*/  STL [R1+0x70], R0 ;  /* 0x0000700001007387 */ /* 0x0003e20000100800 */
[----:B------:R1:W2:Y:S01]  /*0960*/  @!UP2 SYNCS.EXCH.64 URZ, [UR10+0x60], UR8 ;  /* 0x000060080a3fa5b2 */ /* 0x0002a20008000100 */
[----:B------:R1:W3:Y:S01]  /*0970*/  @!UP3 SYNCS.EXCH.64 URZ, [UR10+0x68], UR8 ;  /* 0x000068080a3fb5b2 */ /* 0x0002e20008000100 */
[----:B------:R1:W0:Y:S01]  /*0980*/  @!UP4 SYNCS.EXCH.64 URZ, [UR10+0x70], UR8 ;  /* 0x000070080a3fc5b2 */ /* 0x0002220008000100 */
[----:B------:R1:W0:Y:S01]  /*0990*/  @!UP5 SYNCS.EXCH.64 URZ, [UR10+0x78], UR8 ;  /* 0x000078080a3fd5b2 */ /* 0x0002220008000100 */
[----:B------:R-:W-:Y:S01]  /*09a0*/  NOP ;  /* 0x0000000000007918 */ /* 0x000fe20000000000 */
[----:B----4-:R-:W-:Y:S05]  /*09b0*/  @!P1 BRA `(.L_x_3) ;  /* 0x0000000000089947 */ /* 0x010fea0003800000 */
[----:B0-23--:R-:W-:Y:S01]  /*09c0*/  UCGABAR_ARV ;  /* 0x00000000000079c7 */ /* 0x00dfe20008000000 */
[----:B------:R-:W-:Y:S05]  /*09d0*/  BRA `(.L_x_4) ;  /* 0x0000000000047947 */ /* 0x000fea0003800000 */
.L_x_3:
[----:B0-23--:R-:W-:Y:S01]  /*09e0*/  NOP ;  /* 0x0000000000007918 */ /* 0x00dfe20000000000 */
.L_x_4:
[----:B-1----:R-:W-:Y:S01]  /*09f0*/  ULDC.64 UR4, c[0x0][0x598] ;  /* 0x0001660000047ab9 */ /* 0x002fe20000000a00 */
[----:B------:R-:W-:Y:S01]  /*0a00*/  ULDC.64 UR20, c[0x0][0x208] ;  /* 0x0000820000147ab9 */ /* 0x000fe20000000a00 */
[----:B------:R-:W-:-:S04]  /*0a10*/  ISETP.NE.U32.AND P0, PT, RZ, UR4, PT ;  /* 0x00000004ff007c0c */ /* 0x000fc8000bf05070 */
[----:B------:R-:W-:-:S13]  /*0a20*/  ISETP.NE.AND.EX P0, PT, RZ, UR5, PT, P0 ;  /* 0x00000005ff007c0c */ /* 0x000fda000bf05300 */
[----:B------:R-:W-:Y:S05]  /*0a30*/  @!P0 BRA `(.L_x_5) ;  /* 0x0000000000208947 */ /* 0x000fea0003800000 */
[----:B------:R-:W0:Y:S02]  /*0a40*/  LDC.64 R6, c[0x0][0x598] ;  /* 0x00016600ff067b82 */ /* 0x000e240000000a00 */
[----:B0-----:R-:W2:Y:S02]  /*0a50*/  LDG.E.64 R6, desc[UR20][R6.64] ;  /* 0x0000001406067981 */ /* 0x001ea4000c1e1b00 */
[----:B--2---:R-:W-:-:S04]  /*0a60*/  ISETP.NE.U32.AND P0, PT, R6, RZ, PT ;  /* 0x000000ff0600720c */ /* 0x004fc80003f05070 */
[----:B------:R-:W-:-:S13]  /*0a70*/  ISETP.NE.AND.EX P0, PT, R7, RZ, PT, P0 ;  /* 0x000000ff0700720c */ /* 0x000fda0003f05300 */
[----:B------:R-:W-:Y:S05]  /*0a80*/  @!P0 BRA `(.L_x_5) ;  /* 0x00000000000c8947 */ /* 0x000fea0003800000 */
[----:B------:R-:W2:Y:S02]  /*0a90*/  LD.E R6, desc[UR20][R6.64] ;  /* 0x0000001406067980 */ /* 0x000ea4000c101900 */
[----:B--2---:R-:W-:Y:S01]  /*0aa0*/  R2UR UR32, R6 ;  /* 0x00000000062072ca */ /* 0x004fe200000e0000 */
[----:B------:R-:W-:-:S14]  /*0ab0*/  BRA `(.L_x_6) ;  /* 0x0000000000247947 */ /* 0x000fdc0003800000 */
.L_x_5:
[----:B------:R-:W-:Y:S02]  /*0ac0*/  ULDC.64 UR4, c[0x0][0x588] ;  /* 0x0001620000047ab9 */ /* 0x000fe40000000a00 */
[----:B------:R-:W-:-:S04]  /*0ad0*/  ISETP.NE.U32.AND P0, PT, RZ, UR4, PT ;  /* 0x00000004ff007c0c */ /* 0x000fc8000bf05070 */
[----:B------:R-:W-:-:S13]  /*0ae0*/  ISETP.NE.AND.EX P0, PT, RZ, UR5, PT, P0 ;  /* 0x00000005ff007c0c */ /* 0x000fda000bf05300 */
[----:B------:R-:W-:Y:S05]  /*0af0*/  @!P0 BRA `(.L_x_7) ;  /* 0x0000000000108947 */ /* 0x000fea0003800000 */
[----:B------:R-:W0:Y:S02]  /*0b00*/  LDC.64 R6, c[0x0][0x588] ;  /* 0x00016200ff067b82 */ /* 0x000e240000000a00 */
[----:B0-----:R-:W2:Y:S02]  /*0b10*/  LDG.E R6, desc[UR20][R6.64] ;  /* 0x0000001406067981 */ /* 0x001ea4000c1e1900 */
[----:B--2---:R-:W-:Y:S01]  /*0b20*/  R2UR UR32, R6 ;  /* 0x00000000062072ca */ /* 0x004fe200000e0000 */
[----:B------:R-:W-:-:S14]  /*0b30*/  BRA `(.L_x_6) ;  /* 0x0000000000047947 */ /* 0x000fdc0003800000 */
.L_x_7:
[----:B------:R-:W-:-:S05]  /*0b40*/  ULDC UR32, c[0x0][0x580] ;  /* 0x0001600000207ab9 */ /* 0x000fca0000000800 */
.L_x_6:
[----:B------:R-:W-:Y:S02]  /*0b50*/  ULDC.64 UR4, c[0x0][0x5a0] ;  /* 0x0001680000047ab9 */ /* 0x000fe40000000a00 */
        /* <DEDUP_REMOVED lines=11> */
.L_x_8:
        /* <DEDUP_REMOVED lines=8> */
.L_x_10:
[----:B------:R-:W-:-:S05]  /*0c90*/  ULDC UR31, c[0x0][0x584] ;  /* 0x00016100001f7ab9 */ /* 0x000fca0000000800 */
.L_x_9:
[----:B------:R-:W0:Y:S01]  /*0ca0*/  LDC R0, c[0x0][0x65c] ;  /* 0x00019700ff007b82 */ /* 0x000e220000000800 */
[----:B------:R-:W-:Y:S01]  /*0cb0*/  IMAD.U32 R6, RZ, RZ, UR14 ;  /* 0x0000000eff067e24 */ /* 0x000fe2000f8e00ff */
[----:B------:R-:W-:Y:S01]  /*0cc0*/  UISETP.NE.AND UP0, UPT, UR13, 0x2, UPT ;  /* 0x000000020d00788c */ /* 0x000fe2000bf05270 */
[----:B------:R-:W-:Y:S01]  /*0cd0*/  IMAD.MOV.U32 R7, RZ, RZ, RZ ;  /* 0x000000ffff077224 */ /* 0x000fe200078e00ff */
[----:B------:R-:W-:Y:S01]  /*0ce0*/  ULDC UR7, c[0x0][0x28c] ;  /* 0x0000a30000077ab9 */ /* 0x000fe20000000800 */
[----:B------:R-:W-:Y:S01]  /*0cf0*/  UMOV UR5, URZ ;  /* 0x0000003f00057c82 */ /* 0x000fe20008000000 */
[----:B------:R-:W-:Y:S02]  /*0d00*/  UIADD3 UR7, UR7, 0x7f, URZ ;  /* 0x0000007f07077890 */ /* 0x000fe4000fffe03f */
[----:B------:R-:W-:Y:S01]  /*0d10*/  PLOP3.LUT P0, PT, PT, PT, UP0, 0x80, 0x0 ;  /* 0x000000000000781c */ /* 0x000fe20003f0f008 */
[----:B------:R-:W-:Y:S01]  /*0d20*/  UMOV UR4, URZ ;  /* 0x0000003f00047c82 */ /* 0x000fe20008000000 */
[----:B------:R-:W-:Y:S01]  /*0d30*/  USHF.R.S32.HI UR10, URZ, 0x1f, UR7 ;  /* 0x0000001f3f0a7899 */ /* 0x000fe20008011407 */
[----:B------:R-:W-:-:S03]  /*0d40*/  ULDC.64 UR22, c[0x0][0x650] ;  /* 0x0001940000167ab9 */ /* 0x000fc60000000a00 */
[----:B------:R-:W-:Y:S01]  /*0d50*/  ULEA.HI UR10, UR10, UR7, URZ, 0x7 ;  /* 0x000000070a0a7291 */ /* 0x000fe2000f8f383f */
[----:B0-----:R-:W-:-:S13]  /*0d60*/  ISETP.NE.AND P2, PT, R0, 0x1, PT ;  /* 0x000000010000780c */ /* 0x001fda0003f45270 */
[----:B------:R-:W0:Y:S01]  /*0d70*/  @P2 LDC R9, c[0x0][0x10] ;  /* 0x00000400ff092b82 */ /* 0x000e220000000800 */
[----:B------:R-:W-:-:S07]  /*0d80*/  @P2 IMAD.MOV.U32 R5, RZ, RZ, RZ ;  /* 0x000000ffff052224 */ /* 0x000fce00078e00ff */
[----:B------:R-:W1:Y:S01]  /*0d90*/  @!P2 LDC R11, c[0x0][0xc] ;  /* 0x00000300ff0bab82 */ /* 0x000e620000000800 */
[----:B------:R-:W-:Y:S01]  /*0da0*/  ULDC UR8, c[0x0][0xc] ;  /* 0x0000030000087ab9 */ /* 0x000fe20000000800 */
[----:B------:R-:W-:Y:S01]  /*0db0*/  ULDC UR9, c[0x0][0x10] ;  /* 0x0000040000097ab9 */ /* 0x000fe20000000800 */
[----:B------:R-:W-:Y:S01]  /*0dc0*/  ULDC UR7, c[0x0][0x14] ;  /* 0x0000050000077ab9 */ /* 0x000fe20000000800 */
[----:B------:R-:W-:-:S04]  /*0dd0*/  UIMAD.WIDE.U32 UR8, UR8, UR9, URZ ;  /* 0x00000009080872a5 */ /* 0x000fc8000f8e003f */
[----:B------:R-:W-:Y:S02]  /*0de0*/  UIMAD.WIDE.U32 UR16, UR8, UR7, URZ ;  /* 0x00000007081072a5 */ /* 0x000fe4000f8e003f */
[----:B------:R-:W-:-:S04]  /*0df0*/  UIMAD UR13, UR9, UR7, URZ ;  /* 0x00000007090d72a4 */ /* 0x000fc8000f8e023f */
[----:B------:R-:W-:Y:S01]  /*0e00*/  UIADD3 UR13, UR17, UR13, URZ ;  /* 0x0000000d110d7290 */ /* 0x000fe2000fffe03f */
[----:B0-----:R-:W-:Y:S01]  /*0e10*/  @P2 IMAD.WIDE.U32 R8, R9, UR14, R4 ;  /* 0x0000000e09082c25 */ /* 0x001fe2000f8e0004 */
[----:B------:R-:W-:-:S03]  /*0e20*/  USHF.R.S32.HI UR14, URZ, 0x7, UR10 ;  /* 0x000000073f0e7899 */ /* 0x000fc6000801140a */
[----:B------:R-:W-:Y:S02]  /*0e30*/  @P2 IMAD.MOV.U32 R12, RZ, RZ, R8 ;  /* 0x000000ffff0c2224 */ /* 0x000fe400078e0008 */
[----:B-1----:R-:W-:-:S04]  /*0e40*/  @!P2 IMAD.WIDE.U32 R6, R4, R11, R6 ;  /* 0x0000000b0406a225 */ /* 0x002fc800078e0006 */
[----:B------:R-:W-:Y:S02]  /*0e50*/  @P2 IMAD.MOV.U32 R11, RZ, RZ, RZ ;  /* 0x000000ffff0b2224 */ /* 0x000fe400078e00ff */
[----:B------:R-:W-:Y:S02]  /*0e60*/  @!P2 IMAD.MOV.U32 R12, RZ, RZ, R6 ;  /* 0x000000ffff0ca224 */ /* 0x000fe400078e0006 */
[----:B------:R-:W-:Y:S02]  /*0e70*/  @P2 IMAD.IADD R10, R9, 0x1, R11 ;  /* 0x00000001090a2824 */ /* 0x000fe400078e020b */
[----:B------:R-:W-:Y:S01]  /*0e80*/  @!P2 IMAD.MOV.U32 R10, RZ, RZ, R7 ;  /* 0x000000ffff0aa224 */ /* 0x000fe200078e0007 */
[----:B------:R0:W-:Y:S03]  /*0e90*/  STL [R1+0x80], R12 ;  /* 0x0000800c01007387 */ /* 0x0001e60000100800 */
[----:B------:R-:W-:Y:S01]  /*0ea0*/  IMAD.MOV.U32 R16, RZ, RZ, R10 ;  /* 0x000000ffff107224 */ /* 0x000fe200078e000a */
[----:B------:R0:W-:Y:S01]  /*0eb0*/  STL [R1+0x7c], R10 ;  /* 0x00007c0a01007387 */ /* 0x0001e20000100800 */
[----:B------:R-:W-:Y:S05]  /*0ec0*/  @P0 BRA `(.L_x_11) ;  /* 0x0000000000280947 */ /* 0x000fea0003800000 */
[----:B0-----:R-:W-:Y:S01]  /*0ed0*/  IADD3 R12, P0, R12, UR16, RZ ;  /* 0x000000100c0c7c10 */ /* 0x001fe2000ff1e0ff */
[----:B------:R-:W-:Y:S02]  /*0ee0*/  UISETP.GE.U32.AND UP0, UPT, UR14, 0x5, UPT ;  /* 0x000000050e00788c */ /* 0x000fe4000bf06070 */
[----:B------:R-:W-:Y:S01]  /*0ef0*/  UIMAD.WIDE.U32 UR4, UR14, -0x33333333, URZ ;  /* 0xcccccccd0e0478a5 */ /* 0x000fe2000f8e003f */
[----:B------:R-:W-:Y:S01]  /*0f00*/  IADD3.X R16, R16, UR13, RZ, P0, !PT ;  /* 0x0000000d10107c10 */ /* 0x000fe200087fe4ff */
[----:B------:R1:W-:Y:S02]  /*0f10*/  STL [R1+0x80], R12 ;  /* 0x0000800c01007387 */ /* 0x0003e40000100800 */
[----:B------:R-:W-:Y:S02]  /*0f20*/  USHF.R.U32.HI UR5, URZ, 0x2, UR5 ;  /* 0x000000023f057899 */ /* 0x000fe40008011605 */
[----:B------:R1:W-:Y:S01]  /*0f30*/  STL [R1+0x7c], R16 ;  /* 0x00007c1001007387 */ /* 0x0003e20000100800 */
[----:B------:R-:W-:-:S02]  /*0f40*/  UMOV UR4, URZ ;  /* 0x0000003f00047c82 */ /* 0x000fc40008000000 */
[----:B------:R-:W-:Y:S02]  /*0f50*/  @UP0 ULOP3.LUT UR4, UR5, 0x1, URZ, 0xc0, !UPT ;  /* 0x0000000105040892 */ /* 0x000fe4000f8ec03f */
[----:B------:R-:W-:-:S12]  /*0f60*/  UIMAD UR5, UR5, -0x5, UR14 ;  /* 0xfffffffb050578a4 */ /* 0x000fd8000f8e020e */
.L_x_11:
[----:B------:R-:W-:Y:S01]  /*0f70*/  IMAD.MOV.U32 R8, RZ, RZ, -0x1 ;  /* 0xffffffffff087424 */ /* 0x000fe200078e00ff */
[----:B------:R-:W-:Y:S01]  /*0f80*/  ISETP.GE.U32.AND P0, PT, R12, UR22, PT ;  /* 0x000000160c007c0c */ /* 0x000fe2000bf06070 */
[----:B------:R-:W-:Y:S01]  /*0f90*/  IMAD.MOV.U32 R6, RZ, RZ, -0x1 ;  /* 0xffffffffff067424 */ /* 0x000fe200078e00ff */
[----:B------:R-:W-:Y:S01]  /*0fa0*/  PRMT R0, RZ, 0x7610, R0 ;  /* 0x00007610ff007816 */ /* 0x000fe20000000000 */
[----:B------:R-:W-:Y:S01]  /*0fb0*/  IMAD.MOV.U32 R7, RZ, RZ, -0x1 ;  /* 0xffffffffff077424 */ /* 0x000fe200078e00ff */
[----:B------:R2:W-:Y:S01]  /*0fc0*/  STL [R1+0x84], R8 ;  /* 0x0000840801007387 */ /* 0x0005e20000100800 */
[----:B------:R-:W-:-:S03]  /*0fd0*/  ISETP.GE.U32.AND.EX P0, PT, R16, UR23, PT, P0 ;  /* 0x0000001710007c0c */ /* 0x000fc6000bf06100 */
[----:B------:R2:W-:Y:S04]  /*0fe0*/  STL [R1+0x74], R6 ;  /* 0x0000740601007387 */ /* 0x0005e80000100800 */
[----:B------:R2:W-:Y:S06]  /*0ff0*/  STL [R1+0x88], R7 ;  /* 0x0000880701007387 */ /* 0x0005ec0000100800 */
[----:B------:R-:W-:Y:S05]  /*1000*/  @P0 BRA `(.L_x_12) ;  /* 0x0000000400380947 */ /* 0x000fea0003800000 */
[----:B------:R-:W3:Y:S01]  /*1010*/  LDC.64 R20, c[0x0][0x628] ;  /* 0x00018a00ff147b82 */ /* 0x000ee20000000a00 */
[----:B--2---:R-:W-:Y:S02]  /*1020*/  IMAD.MOV.U32 R6, RZ, RZ, R12 ;  /* 0x000000ffff067224 */ /* 0x004fe400078e000c */
[----:B------:R-:W-:-:S05]  /*1030*/  IMAD.MOV.U32 R7, RZ, RZ, R16 ;  /* 0x000000ffff077224 */ /* 0x000fca00078e0010 */
[----:B------:R-:W2:Y:S08]  /*1040*/  LDC R0, c[0x0][0x630] ;  /* 0x00018c00ff007b82 */ /* 0x000eb00000000800 */
[----:B------:R-:W4:Y:S01]  /*1050*/  LDC.64 R22, c[0x0][0x620] ;  /* 0x00018800ff167b82 */ /* 0x000f220000000a00 */
[----:B---3--:R-:W-:-:S04]  /*1060*/  ISETP.NE.U32.AND P0, PT, R20, RZ, PT ;  /* 0x000000ff1400720c */ /* 0x008fc80003f05070 */
[----:B------:R-:W-:-:S13]  /*1070*/  ISETP.NE.AND.EX P0, PT, R21, RZ, PT, P0 ;  /* 0x000000ff1500720c */ /* 0x000fda0003f05300 */
[----:B--2-4-:R-:W-:Y:S05]  /*1080*/  @!P0 BRA `(.L_x_13) ;  /* 0x0000000000288947 */ /* 0x014fea0003800000 */
[----:B------:R-:W2:Y:S02]  /*1090*/  LDC R11, c[0x0][0x634] ;  /* 0x00018d00ff0b7b82 */ /* 0x000ea40000000800 */
[----:B--2---:R-:W-:-:S05]  /*10a0*/  IADD3 R11, P0, R12, R11, RZ ;  /* 0x0000000b0c0b7210 */ /* 0x004fca0007f1e0ff */
[----:B------:R-:W-:-:S04]  /*10b0*/  IMAD.X R17, RZ, RZ, R16, P0 ;  /* 0x000000ffff117224 */ /* 0x000fc800000e0610 */
[----:B------:R-:W-:-:S04]  /*10c0*/  IMAD.WIDE.U32 R6, R17, R20, RZ ;  /* 0x0000001411067225 */ /* 0x000fc800078e00ff */
[----:B------:R-:W-:-:S04]  /*10d0*/  IMAD.WIDE.U32 R8, P0, R11, R21, R6 ;  /* 0x000000150b087225 */ /* 0x000fc80007800006 */
[----:B------:R-:W-:-:S04]  /*10e0*/  IMAD.WIDE.U32 R6, R11, R20, RZ ;  /* 0x000000140b067225 */ /* 0x000fc800078e00ff */
[----:B------:R-:W-:Y:S01]  /*10f0*/  IMAD.X R11, RZ, RZ, RZ, P0 ;  /* 0x000000ffff0b7224 */ /* 0x000fe200000e06ff */
[----:B------:R-:W-:Y:S01]  /*1100*/  IADD3 RZ, P0, R7, R8, RZ ;  /* 0x0000000807ff7210 */ /* 0x000fe20007f1e0ff */
[----:B0-----:R-:W-:-:S04]  /*1110*/  IMAD.MOV.U32 R10, RZ, RZ, R9 ;  /* 0x000000ffff0a7224 */ /* 0x001fc800078e0009 */
[----:B------:R-:W-:-:S08]  /*1120*/  IMAD.WIDE.U32.X R6, R17, R21, R10, P0 ;  /* 0x0000001511067225 */ /* 0x000fd000000e040a */
.L_x_13:
[----:B------:R-:W2:Y:S01]  /*1130*/  LDC.64 R24, c[0x0][0x640] ;  /* 0x00019000ff187b82 */ /* 0x000ea20000000a00 */
[-CC-:B------:R-:W-:Y:S01]  /*1140*/  SHF.R.U64 R27, R6, R0.reuse, R7.reuse ;  /* 0x00000000061b7219 */ /* 0x180fe20000001207 */
[----:B------:R-:W-:Y:S01]  /*1150*/  IMAD.MOV.U32 R6, RZ, RZ, R12 ;  /* 0x000000ffff067224 */ /* 0x000fe200078e000c */
[----:B------:R-:W-:Y:S02]  /*1160*/  SHF.R.U32.HI R0, RZ, R0, R7 ;  /* 0x00000000ff007219 */ /* 0x000fe40000011607 */
[----:B------:R-:W-:-:S03]  /*1170*/  IADD3 R9, P0, RZ, -R27, RZ ;  /* 0x8000001bff097210 */ /* 0x000fc60007f1e0ff */
[----:B------:R-:W1:Y:S02]  /*1180*/  LDC R8, c[0x0][0x618] ;  /* 0x00018600ff087b82 */ /* 0x000e640000000800 */
[----:B------:R-:W-:-:S04]  /*1190*/  IMAD.X R7, RZ, RZ, ~R0, P0 ;  /* 0x000000ffff077224 */ /* 0x000fc800000e0e00 */
[-C--:B------:R-:W-:Y:S02]  /*11a0*/  IMAD R0, R7, R22.reuse, RZ ;  /* 0x0000001607007224 */ /* 0x080fe400078e02ff */
[----:B0-----:R-:W0:Y:S01]  /*11b0*/  LDC R10, c[0x0][0x608] ;  /* 0x00018200ff0a7b82 */ /* 0x001e220000000800 */
[----:B------:R-:W-:Y:S02]  /*11c0*/  IMAD.MOV.U32 R7, RZ, RZ, R16 ;  /* 0x000000ffff077224 */ /* 0x000fe400078e0010 */
[----:B------:R-:W-:-:S05]  /*11d0*/  IMAD.WIDE.U32 R6, R9, R22, R6 ;  /* 0x0000001609067225 */ /* 0x000fca00078e0006 */
[----:B------:R-:W3:Y:S01]  /*11e0*/  LDC R21, c[0x0][0x658] ;  /* 0x00019600ff157b82 */ /* 0x000ee20000000800 */
[----:B------:R-:W-:Y:S01]  /*11f0*/  IMAD R9, R9, R23, R0 ;  /* 0x0000001709097224 */ /* 0x000fe200078e0200 */
[----:B--2---:R-:W-:Y:S01]  /*1200*/  ISETP.NE.U32.AND P0, PT, R24, RZ, PT ;  /* 0x000000ff1800720c */ /* 0x004fe20003f05070 */
[----:B------:R-:W-:Y:S02]  /*1210*/  IMAD.MOV.U32 R0, RZ, RZ, -0x1 ;  /* 0xffffffffff007424 */ /* 0x000fe400078e00ff */
[----:B------:R-:W-:Y:S01]  /*1220*/  IMAD.IADD R7, R7, 0x1, R9 ;  /* 0x0000000107077824 */ /* 0x000fe200078e0209 */
[----:B------:R-:W-:Y:S01]  /*1230*/  ISETP.NE.AND.EX P0, PT, R25, RZ, PT, P0 ;  /* 0x000000ff1900720c */ /* 0x000fe20003f05300 */
[----:B------:R-:W-:Y:S01]  /*1240*/  IMAD.MOV.U32 R22, RZ, RZ, 0x1 ;  /* 0x00000001ff167424 */ /* 0x000fe200078e00ff */
[----:B------:R-:W2:Y:S02]  /*1250*/  LDC R19, c[0x0][0x600] ;  /* 0x00018000ff137b82 */ /* 0x000ea40000000800 */
[----:B-1----:R-:W-:-:S02]  /*1260*/  SHF.R.U64 R16, R6, R8, R7 ;  /* 0x0000000806107219 */ /* 0x002fc40000001207 */
[----:B------:R-:W-:-:S04]  /*1270*/  SHF.R.U32.HI R7, RZ, R8, R7 ;  /* 0x00000008ff077219 */ /* 0x000fc80000011607 */
[----:B------:R-:W1:Y:S01]  /*1280*/  LDC R20, c[0x0][0x648] ;  /* 0x00019200ff147b82 */ /* 0x000e620000000800 */
[-CC-:B0-----:R-:W-:Y:S02]  /*1290*/  SHF.R.U64 R29, R16, R10.reuse, R7.reuse ;  /* 0x0000000a101d7219 */ /* 0x181fe40000001207 */
[----:B------:R-:W-:-:S05]  /*12a0*/  SHF.R.U32.HI R6, RZ, R10, R7 ;  /* 0x0000000aff067219 */ /* 0x000fca0000011607 */
[----:B------:R-:W0:Y:S01]  /*12b0*/  LDC R23, c[0x0][0x638] ;  /* 0x00018e00ff177b82 */ /* 0x000e220000000800 */
[-CC-:B---3--:R-:W-:Y:S02]  /*12c0*/  SHF.R.U64 R28, R29, R21.reuse, R6.reuse ;  /* 0x000000151d1c7219 */ /* 0x188fe40000001206 */
[-C--:B------:R-:W-:Y:S02]  /*12d0*/  SHF.L.U32 R0, R0, R21.reuse, RZ ;  /* 0x0000001500007219 */ /* 0x080fe400000006ff */
[----:B------:R-:W-:Y:S01]  /*12e0*/  SHF.R.U32.HI R7, RZ, R21, R6 ;  /* 0x00000015ff077219 */ /* 0x000fe20000011606 */
[----:B------:R-:W-:Y:S01]  /*12f0*/  IMAD.MOV.U32 R6, RZ, RZ, R28 ;  /* 0x000000ffff067224 */ /* 0x000fe200078e001c */
[----:B------:R-:W-:Y:S01]  /*1300*/  LOP3.LUT R12, RZ, R0, RZ, 0x33, !PT ;  /* 0x00000000ff0c7212 */ /* 0x000fe200078e33ff */
[----:B------:R-:W3:Y:S01]  /*1310*/  LDC R26, c[0x0][0x610] ;  /* 0x00018400ff1a7b82 */ /* 0x000ee20000000800 */
[----:B------:R-:W-:Y:S05]  /*1320*/  @!P0 BRA `(.L_x_14) ;  /* 0x0000000000288947 */ /* 0x000fea0003800000 */
[----:B------:R-:W4:Y:S02]  /*1330*/  LDC R11, c[0x0][0x64c] ;  /* 0x00019300ff0b7b82 */ /* 0x000f240000000800 */
[----:B----4-:R-:W-:-:S05]  /*1340*/  IADD3 R11, P0, R28, R11, RZ ;  /* 0x0000000b1c0b7210 */ /* 0x010fca0007f1e0ff */
[----:B------:R-:W-:-:S04]  /*1350*/  IMAD.X R17, RZ, RZ, R7, P0 ;  /* 0x000000ffff117224 */ /* 0x000fc800000e0607 */
[----:B------:R-:W-:-:S04]  /*1360*/  IMAD.WIDE.U32 R6, R17, R24, RZ ;  /* 0x0000001811067225 */ /* 0x000fc800078e00ff */
[----:B------:R-:W-:-:S04]  /*1370*/  IMAD.WIDE.U32 R8, P0, R11, R25, R6 ;  /* 0x000000190b087225 */ /* 0x000fc80007800006 */
[----:B------:R-:W-:-:S04]  /*1380*/  IMAD.WIDE.U32 R6, R11, R24, RZ ;  /* 0x000000180b067225 */ /* 0x000fc800078e00ff */
[----:B------:R-:W-:Y:S01]  /*1390*/  IMAD.X R11, RZ, RZ, RZ, P0 ;  /* 0x000000ffff0b7224 */ /* 0x000fe200000e06ff */
[----:B------:R-:W-:Y:S01]  /*13a0*/  IADD3 RZ, P0, R7, R8, RZ ;  /* 0x0000000807ff7210 */ /* 0x000fe20007f1e0ff */
[----:B------:R-:W-:-:S04]  /*13b0*/  IMAD.MOV.U32 R10, RZ, RZ, R9 ;  /* 0x000000ffff0a7224 */ /* 0x000fc800078e0009 */
[----:B------:R-:W-:-:S08]  /*13c0*/  IMAD.WIDE.U32.X R6, R17, R25, R10, P0 ;  /* 0x0000001911067225 */ /* 0x000fd000000e040a */
.L_x_14:
[----:B-1----:R-:W-:Y:S01]  /*13d0*/  SHF.R.U64 R6, R6, R20, R7 ;  /* 0x0000001406067219 */ /* 0x002fe20000001207 */
[----:B--2---:R-:W-:Y:S01]  /*13e0*/  VIADD R7, R19, 0xffffffff ;  /* 0xffffffff13077836 */ /* 0x004fe20000000000 */
[----:B------:R-:W-:Y:S01]  /*13f0*/  SHF.L.U32 R0, R22, R21, RZ ;  /* 0x0000001516007219 */ /* 0x000fe200000006ff */
[----:B------:R-:W-:Y:S01]  /*1400*/  @P2 IMAD R14, R15, R18, R4 ;  /* 0x000000120f0e2224 */ /* 0x000fe200078e0204 */
[----:B------:R-:W-:Y:S01]  /*1410*/  LOP3.LUT R5, R29, R12, RZ, 0xc0, !PT ;  /* 0x0000000c1d057212 */ /* 0x000fe200078ec0ff */
[----:B------:R-:W-:Y:S01]  /*1420*/  IMAD.MOV R8, RZ, RZ, -R6 ;  /* 0x000000ffff087224 */ /* 0x000fe200078e0a06 */
[----:B------:R-:W-:-:S03]  /*1430*/  LOP3.LUT R7, R16, R7, RZ, 0xc0, !PT ;  /* 0x0000000710077212 */ /* 0x000fc600078ec0ff */
[----:B------:R-:W-:Y:S02]  /*1440*/  IMAD R5, R0, R6, R5 ;  /* 0x0000000600057224 */ /* 0x000fe400078e0205 */
[----:B0-----:R-:W-:Y:S02]  /*1450*/  IMAD R0, R8, R23, R28 ;  /* 0x0000001708007224 */ /* 0x001fe400078e021c */
[----:B---3--:R-:W-:Y:S02]  /*1460*/  IMAD R4, R5, R26, R14 ;  /* 0x0000001a05047224 */ /* 0x008fe400078e020e */
[----:B------:R-:W-:Y:S02]  /*1470*/  IMAD.MOV.U32 R6, RZ, RZ, 0x1 ;  /* 0x00000001ff067424 */ /* 0x000fe400078e00ff */
[----:B------:R-:W-:-:S03]  /*1480*/  IMAD R5, R0, R19, R7 ;  /* 0x0000001300057224 */ /* 0x000fc600078e0207 */
[----:B------:R-:W-:Y:S02]  /*1490*/  PRMT R0, R6, 0x7610, R0 ;  /* 0x0000761006007816 */ /* 0x000fe40000000000 */
[----:B------:R-:W-:Y:S02]  /*14a0*/  SEL R6, R5, R4, !P2 ;  /* 0x0000000405067207 */ /* 0x000fe40005000000 */
[----:B------:R-:W-:-:S03]  /*14b0*/  SEL R4, R4, R5, !P2 ;  /* 0x0000000504047207 */ /* 0x000fc60005000000 */
[----:B------:R3:W-:Y:S04]  /*14c0*/  STL [R1+0x88], R6 ;  /* 0x0000880601007387 */ /* 0x0007e80000100800 */
[----:B------:R3:W-:Y:S04]  /*14d0*/  STL [R1+0x74], R27 ;  /* 0x0000741b01007387 */ /* 0x0007e80000100800 */
[----:B------:R3:W-:Y:S02]  /*14e0*/  STL [R1+0x84], R4 ;  /* 0x0000840401007387 */ /* 0x0007e40000100800 */
.L_x_12:
[----:B------:R-:W-:Y:S05]  /*14f0*/  @!P1 BRA `(.L_x_15) ;  /* 0x00000000000c9947 */ /* 0x000fea0003800000 */
[----:B------:R-:W-:Y:S01]  /*1500*/  UCGABAR_WAIT ;  /* 0x0000000000007dc7 */ /* 0x000fe20008000000 */
[----:B------:R-:W-:Y:S01]  /*1510*/  CCTL.IVALL ;  /* 0x00000000ff00798f */ /* 0x000fe20002000000 */
[----:B------:R-:W-:Y:S05]  /*1520*/  BRA `(.L_x_16) ;  /* 0x0000000000047947 */ /* 0x000fea0003800000 */
.L_x_15:
[----:B------:R-:W-:Y:S06]  /*1530*/  BAR.SYNC.DEFER_BLOCKING 0x0 ;  /* 0x0000000000007b1d */ /* 0x000fec0000010000 */
.L_x_16:
[----:B------:R-:W-:Y:S05]  /*1540*/  @!P3 BRA `(.L_x_17) ;  /* 0x000000dc0054b947 */ /* 0x000fea0003800000 */
[----:B------:R-:W-:-:S06]  /*1550*/  UISETP.GT.U32.AND UP0, UPT, UR12, 0x1, UPT ;  /* 0x000000010c00788c */ /* 0x000fcc000bf04070 */
[----:B------:R-:W-:-:S13]  /*1560*/  PLOP3.LUT P0, PT, PT, PT, UP0, 0x80, 0x0 ;  /* 0x000000000000781c */ /* 0x000fda0003f0f008 */
[----:B------:R-:W-:Y:S05]  /*1570*/  @P0 EXIT ;  /* 0x000000000000094d */ /* 0x000fea0003800000 */
.L_x_18:
[----:B------:R-:W-:-:S08]  /*1580*/  NOP ;  /* 0x0000000000007918 */ /* 0x000fd00000000000 */
[----:B------:R-:W4:Y:S02]  /*1590*/  USETMAXREG.TRY_ALLOC.CTAPOOL UP0, 0xe8 ;  /* 0x000000e8000079c8 */ /* 0x000f240008000600 */
[----:B----4-:R-:W-:-:S13]  /*15a0*/  PLOP3.LUT P0, PT, PT, PT, UP0, 0x80, 0x0 ;  /* 0x000000000000781c */ /* 0x010fda0003f0f008 */
[----:B------:R-:W-:Y:S05]  /*15b0*/  @!P0 BRA `(.L_x_18) ;  /* 0xfffffffc00f08947 */ /* 0x000fea000383ffff */
[----:B------:R-:W-:-:S13]  /*15c0*/  LOP3.LUT P0, RZ, R0, 0xff, RZ, 0xc0, !PT ;  /* 0x000000ff00ff7812 */ /* 0x000fda000780c0ff */
[----:B------:R-:W-:Y:S05]  /*15d0*/  @!P0 EXIT ;  /* 0x000000000000894d */ /* 0x000fea0003800000 */
[----:B------:R-:W4:Y:S01]  /*15e0*/  S2UR UR6, SR_CgaCtaId ;  /* 0x00000000000679c3 */ /* 0x000f220000008800 */
[CC--:B------:R-:W-:Y:S01]  /*15f0*/  LEA.HI R0, R13.reuse, R2.reuse, RZ, 0x2 ;  /* 0x000000020d007211 */ /* 0x0c0fe200078f10ff */
[----:B------:R-:W-:Y:S01]  /*1600*/  UIADD3 UR7, UR18, -0x1, URZ ;  /* 0xffffffff12077890 */ /* 0x000fe2000fffe03f */
[----:B------:R-:W-:Y:S01]  /*1610*/  LEA.HI R13, R13, R2, RZ, 0x5 ;  /* 0x000000020d0d7211 */ /* 0x000fe200078f28ff */
[----:B------:R-:W-:Y:S01]  /*1620*/  UMOV UR22, 0x400 ;  /* 0x0000040000167882 */ /* 0x000fe20000000000 */
[--C-:B---3--:R-:W-:Y:S01]  /*1630*/  SHF.R.S32.HI R4, RZ, 0x2, R0.reuse ;  /* 0x00000002ff047819 */ /* 0x108fe20000011400 */
[----:B------:R-:W-:Y:S01]  /*1640*/  UISETP.LT.AND UP0, UPT, UR14, 0x1, UPT ;  /* 0x000000010e00788c */ /* 0x000fe2000bf01270 */
[----:B------:R-:W-:Y:S01]  /*1650*/  SHF.R.S32.HI R3, RZ, 0x1f, R0 ;  /* 0x0000001fff037819 */ /* 0x000fe20000011400 */
[----:B------:R-:W-:Y:S01]  /*1660*/  ULOP3.LUT UR30, UR15, 0x1, URZ, 0xfc, !UPT ;  /* 0x000000010f1e7892 */ /* 0x000fe2000f8efc3f */
[----:B------:R-:W-:Y:S01]  /*1670*/  SHF.R.S32.HI R13, RZ, 0x5, R13 ;  /* 0x00000005ff0d7819 */ /* 0x000fe2000001140d */
[----:B------:R-:W-:Y:S01]  /*1680*/  USEL UR19, UR14, 0x1, UP0 ;  /* 0x000000010e137887 */ /* 0x000fe20008000000 */
[----:B------:R-:W-:Y:S01]  /*1690*/  LEA.HI R3, R3, R4, RZ, 0x3 ;  /* 0x0000000403037211 */ /* 0x000fe200078f18ff */
[----:B------:R-:W-:-:S02]  /*16a0*/  UISETP.NE.AND UP0, UPT, UR7, URZ, UPT ;  /* 0x0000003f0700728c */ /* 0x000fc4000bf05270 */
[----:B------:R-:W-:Y:S01]  /*16b0*/  USHF.L.U32 UR29, UR14, 0x1, URZ ;  /* 0x000000010e1d7899 */ /* 0x000fe2000800063f */
[----:B------:R-:W-:Y:S01]  /*16c0*/  LOP3.LUT R3, R3, 0xfffffff8, RZ, 0xc0, !PT ;  /* 0xfffffff803037812 */ /* 0x000fe200078ec0ff */
[----:B------:R-:W-:Y:S02]  /*16d0*/  UIADD3 UR19, -UR19, UR14, URZ ;  /* 0x0000000e13137290 */ /* 0x000fe4000fffe13f */
[----:B------:R-:W-:Y:S02]  /*16e0*/  USEL UR27, URZ, 0x1, UP0 ;  /* 0x000000013f1b7887 */ /* 0x000fe40008000000 */
[----:B------:R-:W-:Y:S01]  /*16f0*/  IMAD.IADD R4, R4, 0x1, -R3 ;  /* 0x0000000104047824 */ /* 0x000fe200078e0a03 */
[----:B------:R-:W-:Y:S01]  /*1700*/  LOP3.LUT R3, R0, 0xfffffffc, RZ, 0xc0, !PT ;  /* 0xfffffffc00037812 */ /* 0x000fe200078ec0ff */
[----:B----4-:R-:W-:-:S03]  /*1710*/  ULEA UR22, UR6, UR22, 0x18 ;  /* 0x0000001606167291 */ /* 0x010fc6000f8ec03f */
[--C-:B------:R-:W-:Y:S01]  /*1720*/  SHF.R.S32.HI R5, RZ, 0x1f, R4.reuse ;  /* 0x0000001fff057819 */ /* 0x100fe20000011404 */
[----:B------:R-:W-:Y:S01]  /*1730*/  USHF.L.U32 UR6, UR7, 0x3, URZ ;  /* 0x0000000307067899 */ /* 0x000fe2000800063f */
[C-C-:B------:R-:W-:Y:S01]  /*1740*/  IMAD R0, R13.reuse, -0x10, -R4.reuse ;  /* 0xfffffff00d007824 */ /* 0x140fe200078e0a04 */
[----:B------:R-:W-:Y:S01]  /*1750*/  UIADD3 UR28, UR22, 0x60, URZ ;  /* 0x00000060161c7890 */ /* 0x000fe2000fffe03f */
[----:B--2---:R-:W-:Y:S01]  /*1760*/  IMAD.IADD R6, R2, 0x1, -R3 ;  /* 0x0000000102067824 */ /* 0x004fe200078e0a03 */
[----:B------:R-:W-:Y:S01]  /*1770*/  ULOP3.LUT UR6, UR6, 0x8, URZ, 0xc0, !UPT ;  /* 0x0000000806067892 */ /* 0x000fe2000f8ec03f */
[----:B------:R-:W-:Y:S01]  /*1780*/  IMAD.WIDE R2, R13, 0x10, R4 ;  /* 0x000000100d027825 */ /* 0x000fe200078e0204 */
[----:B------:R-:W-:Y:S02]  /*1790*/  ULEA UR18, UR18, UR28, 0x3 ;  /* 0x0000001c12127291 */ /* 0x000fe4000f8e183f */
[----:B------:R-:W-:Y:S01]  /*17a0*/  ULOP3.LUT UR26, UR6, 0x8, URZ, 0x3c, !UPT ;  /* 0x00000008061a7892 */ /* 0x000fe2000f8e3c3f */
[----:B------:R2:W-:Y:S01]  /*17b0*/  STL [R1+0x8c], R6 ;  /* 0x00008c0601007387 */ /* 0x0005e20000100800 */
[----:B------:R-:W-:-:S03]  /*17c0*/  ULOP3.LUT UR12, UR6, 0x18, URZ, 0x3c, !UPT ;  /* 0x00000018060c7892 */ /* 0x000fc6000f8e3c3f */
[----:B------:R-:W-:Y:S02]  /*17d0*/  ULDC UR6, c[0x0][0x284] ;  /* 0x0000a10000067ab9 */ /* 0x000fe40000000800 */
[----:B------:R-:W-:-:S05]  /*17e0*/  VIADD R0, R0, UR6 ;  /* 0x0000000600007c36 */ /* 0x000fca0008000000 */
[----:B------:R2:W-:Y:S04]  /*17f0*/  STL [R1+0x98], R0 ;  /* 0x0000980001007387 */ /* 0x0005e80000100800 */
[----:B------:R2:W-:Y:S02]  /*1800*/  STL.64 [R1+0x90], R2 ;  /* 0x0000900201007387 */ /* 0x0005e40000100a00 */
.L_x_301:
[----:B--2---:R-:W-:Y:S01]  /*1810*/  IMAD.U32 R0, RZ, RZ, UR27 ;  /* 0x0000001bff007e24 */ /* 0x004fe2000f8e00ff */
[----:B0-----:R-:W2:Y:S01]  /*1820*/  LDC R2, c[0x0][0x28c] ;  /* 0x0000a300ff027b82 */ /* 0x001ea20000000800 */
[----:B------:R-:W-:Y:S01]  /*1830*/  UMOV UR6, URZ ;  /* 0x0000003f00067c82 */ /* 0x000fe20008000000 */
[----:B------:R-:W-:Y:S02]  /*1840*/  UMOV UR23, UR5 ;  /* 0x0000000500177c82 */ /* 0x000fe40008000000 */
[----:B------:R-:W-:-:S04]  /*1850*/  SHF.L.U32 R0, R0, 0x1f, RZ ;  /* 0x0000001f00007819 */ /* 0x000fc800000006ff */
[----:B------:R-:W3:Y:S01]  /*1860*/  SYNCS.PHASECHK.TRANS64.TRYWAIT P0, [UR18+-0x8], R0 ;  /* 0xfffff800ff0075a7 */ /* 0x000ee20008000152 */
[----:B--2---:R-:W-:Y:S01]  /*1870*/  ISETP.GE.AND P1, PT, R2, 0x1, PT ;  /* 0x000000010200780c */ /* 0x004fe20003f26270 */
[----:B---34-:R-:W-:-:S12]  /*1880*/  @!P0 BRA `(.L_x_19) ;  /* 0x000000ec00348947 */ /* 0x018fd80003800000 */
.L_x_324:
[----:B------:R3:W-:Y:S01]  /*1890*/  STL [R1+0x6c], RZ ;  /* 0x00006cff01007387 */ /* 0x0007e20000100800 */
[----:B------:R-:W-:Y:S01]  /*18a0*/  UMOV UR24, UR4 ;  /* 0x0000000400187c82 */ /* 0x000fe20008000000 */
[----:B------:R-:W-:Y:S01]  /*18b0*/  UMOV UR7, URZ ;  /* 0x0000003f00077c82 */ /* 0x000fe20008000000 */
[----:B------:R-:W-:Y:S01]  /*18c0*/  UMOV UR8, URZ ;  /* 0x0000003f00087c82 */ /* 0x000fe20008000000 */
[----:B------:R3:W-:Y:S01]  /*18d0*/  STL [R1+0x68], RZ ;  /* 0x000068ff01007387 */ /* 0x0007e20000100800 */
[----:B--2---:R-:W-:Y:S01]  /*18e0*/  IMAD.MOV.U32 R0, RZ, RZ, RZ ;  /* 0x000000ffff007224 */ /* 0x004fe200078e00ff */
[----:B------:R-:W-:Y:S02]  /*18f0*/  CS2R R2, SRZ ;  /* 0x0000000000027805 */ /* 0x000fe4000001ff00 */
[----:B------:R-:W-:Y:S01]  /*1900*/  CS2R R4, SRZ ;  /* 0x0000000000047805 */ /* 0x000fe2000001ff00 */
[----:B------:R3:W-:Y:S01]  /*1910*/  STL [R1+0x64], RZ ;  /* 0x000064ff01007387 */ /* 0x0007e20000100800 */
[----:B------:R-:W-:-:S02]  /*1920*/  CS2R R6, SRZ ;  /* 0x0000000000067805 */ /* 0x000fc4000001ff00 */
[----:B------:R-:W-:Y:S02]  /*1930*/  CS2R R8, SRZ ;  /* 0x0000000000087805 */ /* 0x000fe4000001ff00 */
[----:B0-----:R-:W-:Y:S01]  /*1940*/  CS2R R10, SRZ ;  /* 0x00000000000a7805 */ /* 0x001fe2000001ff00 */
[----:B------:R3:W-:Y:S01]  /*1950*/  STL [R1+0x60], RZ ;  /* 0x000060ff01007387 */ /* 0x0007e20000100800 */
[----:B-1----:R-:W-:Y:S02]  /*1960*/  CS2R R12, SRZ ;  /* 0x00000000000c7805 */ /* 0x002fe4000001ff00 */
[----:B------:R-:W-:Y:S02]  /*1970*/  CS2R R14, SRZ ;  /* 0x00000000000e7805 */ /* 0x000fe4000001ff00 */
[----:B------:R-:W-:Y:S01]  /*1980*/  CS2R R16, SRZ ;  /* 0x0000000000107805 */ /* 0x000fe2000001ff00 */
[----:B------:R3:W-:Y:S01]  /*1990*/  STL [R1+0x5c], RZ ;  /* 0x00005cff01007387 */ /* 0x0007e20000100800 */
[----:B------:R-:W-:-:S02]  /*19a0*/  CS2R R18, SRZ ;  /* 0x0000000000127805 */ /* 0x000fc4000001ff00 */
[----:B------:R-:W-:Y:S02]  /*19b0*/  CS2R R20, SRZ ;  /* 0x0000000000147805 */ /* 0x000fe4000001ff00 */
[----:B------:R-:W-:Y:S01]  /*19c0*/  CS2R R22, SRZ ;  /* 0x0000000000167805 */ /* 0x000fe2000001ff00 */
[----:B------:R3:W-:Y:S01]  /*19d0*/  STL [R1+0x58], RZ ;  /* 0x000058ff01007387 */ /* 0x0007e20000100800 */
[----:B------:R-:W-:Y:S02]  /*19e0*/  CS2R R152, SRZ ;  /* 0x0000000000987805 */ /* 0x000fe4000001ff00 */
        /* <DEDUP_REMOVED lines=48> */
[----:B------:R-:W-:Y:S01]  /*1cf0*/  CS2R R226, SRZ ;  /* 0x0000000000e27805 */ /* 0x000fe2000001ff00 */
[----:B------:R-:W-:Y:S01]  /*1d00*/  IMAD.MOV.U32 R228, RZ, RZ, RZ ;  /* 0x000000ffffe47224 */ /* 0x000fe200078e00ff */
[----:B------:R3:W-:Y:S01]  /*1d10*/  STL [R1+0x24], RZ ;  /* 0x000024ff01007387 */ /* 0x0007e20000100800 */
[----:B------:R-:W-:Y:S02]  /*1d20*/  CS2R R24, SRZ ;  /* 0x0000000000187805 */ /* 0x000fe4000001ff00 */
[----:B------:R-:W-:-:S02]  /*1d30*/  CS2R R26, SRZ ;  /* 0x00000000001a7805 */ /* 0x000fc4000001ff00 */
[----:B------:R-:W-:Y:S01]  /*1d40*/  CS2R R28, SRZ ;  /* 0x00000000001c7805 */ /* 0x000fe2000001ff00 */
[----:B------:R3:W-:Y:S01]  /*1d50*/  STL [R1+0x20], RZ ;  /* 0x000020ff01007387 */ /* 0x0007e20000100800 */
[----:B------:R-:W-:Y:S02]  /*1d60*/  CS2R R30, SRZ ;  /* 0x00000000001e7805 */ /* 0x000fe4000001ff00 */
[----:B------:R-:W-:Y:S02]  /*1d70*/  CS2R R32, SRZ ;  /* 0x0000000000207805 */ /* 0x000fe4000001ff00 */
[----:B------:R-:W-:Y:S01]  /*1d80*/  CS2R R34, SRZ ;  /* 0x0000000000227805 */ /* 0x000fe2000001ff00 */
        /* <DEDUP_REMOVED lines=28> */
[----:B------:R3:W-:Y:S01]  /*1f50*/  STL [R1], RZ ;  /* 0x000000ff01007387 */ /* 0x0007e20000100800 */
[----:B------:R-:W-:Y:S02]  /*1f60*/  CS2R R78, SRZ ;  /* 0x00000000004e7805 */ /* 0x000fe4000001ff00 */
[----:B------:R-:W-:Y:S02]  /*1f70*/  CS2R R80, SRZ ;  /* 0x0000000000507805 */ /* 0x000fe4000001ff00 */
[----:B------:R-:W-:Y:S02]  /*1f80*/  CS2R R82, SRZ ;  /* 0x0000000000527805 */ /* 0x000fe4000001ff00 */
[----:B------:R-:W-:Y:S02]  /*1f90*/  CS2R R84, SRZ ;  /* 0x0000000000547805 */ /* 0x000fe4000001ff00 */
[----:B------:R-:W-:-:S02]  /*1fa0*/  CS2R R86, SRZ ;  /* 0x0000000000567805 */ /* 0x000fc4000001ff00 */
[----:B------:R-:W-:Y:S02]  /*1fb0*/  CS2R R88, SRZ ;  /* 0x0000000000587805 */ /* 0x000fe4000001ff00 */
        /* <DEDUP_REMOVED lines=30> */
[----:B------:R-:W-:Y:S01]  /*21a0*/  CS2R R150, SRZ ;  /* 0x0000000000967805 */ /* 0x000fe2000001ff00 */
[----:B---3--:R-:W-:Y:S06]  /*21b0*/  @!P1 BRA `(.L_x_20) ;  /* 0x0000001000a09947 */ /* 0x008fec0003800000 */
[----:B------:R-:W-:-:S06]  /*21c0*/  UISETP.NE.AND UP0, UPT, UR30, 0x3, UPT ;  /* 0x000000031e00788c */ /* 0x000fcc000bf05270 */
[----:B------:R-:W-:-:S13]  /*21d0*/  PLOP3.LUT P1, PT, PT, PT, UP0, 0x80, 0x0 ;  /* 0x000000000000781c */ /* 0x000fda0003f2f008 */
[----:B------:R-:W-:Y:S05]  /*21e0*/  @!P1 BRA `(.L_x_21) ;  /* 0x0000000000049947 */ /* 0x000fea0003800000 */
[----:B------:R-:W-:Y:S01]  /*21f0*/  BPT.TRAP 0x1 ;  /* 0x000000040000795c */ /* 0x000fe20000300000 */
.L_x_21:
[----:B------:R-:W-:Y:S01]  /*2200*/  ULEA UR6, UR5, UR22, 0x3 ;  /* 0x0000001605067291 */ /* 0x000fe2000f8e183f */
[----:B------:R-:W-:-:S05]  /*2210*/  IMAD.U32 R0, RZ, RZ, UR4 ;  /* 0x00000004ff007e24 */ /* 0x000fca000f8e00ff */
[----:B------:R-:W-:-:S04]  /*2220*/  SHF.L.U32 R0, R0, 0x1f, RZ ;  /* 0x0000001f00007819 */ /* 0x000fc800000006ff */
[----:B------:R0:W1:Y:S01]  /*2230*/  SYNCS.PHASECHK.TRANS64.TRYWAIT P0, [UR6], R0 ;  /* 0x00000000ff0075a7 */ /* 0x0000620008000146 */
[----:B------:R-:W-:Y:S05]  /*2240*/  @!P1 BRA `(.L_x_22) ;  /* 0x0000000000049947 */ /* 0x000fea0003800000 */
[----:B------:R-:W-:Y:S01]  /*2250*/  BPT.TRAP 0x1 ;  /* 0x000000040000795c */ /* 0x000fe20000300000 */
.L_x_22:
[----:B-1----:R-:W-:Y:S05]  /*2260*/  @P0 BRA `(.L_x_23) ;  /* 0x0000000000080947 */ /* 0x002fea0003800000 */
[----:B------:R-:W1:Y:S02]  /*2270*/  SYNCS.PHASECHK.TRANS64.TRYWAIT P0, [UR6], R0 ;  /* 0x00000000ff0075a7 */ /* 0x000e640008000146 */
[----:B-1----:R-:W-:Y:S05]  /*2280*/  @!P0 BRA `(.L_x_24) ;  /* 0x000000e000cc8947 */ /* 0x002fea0003800000 */
.L_x_23:
[----:B------:R-:W-:Y:S01]  /*2290*/  UIADD3 UR6, UR22, 0x180, URZ ;  /* 0x0000018016067890 */ /* 0x000fe2000fffe03f */
[----:B------:R-:W-:Y:S01]  /*22a0*/  WARPGROUP.ARRIVE ;  /* 0x00000000000079c5 */ /* 0x000fe20000000000 */
[----:B------:R-:W-:Y:S01]  /*22b0*/  UIADD3 UR7, UR22, 0xa180, URZ ;  /* 0x0000a18016077890 */ /* 0x000fe2000fffe03f */
[----:B------:R2:W-:Y:S01]  /*22c0*/  STL [R1+0x6c], RZ ;  /* 0x00006cff01007387 */ /* 0x0005e20000100800 */
[----:B------:R-:W-:Y:S01]  /*22d0*/  USHF.R.U32.HI UR6, URZ, 0x4, UR6 ;  /* 0x000000043f067899 */ /* 0x000fe20008011606 */
[----:B01----:R-:W-:Y:S01]  /*22e0*/  IMAD.MOV.U32 R0, RZ, RZ, RZ ;  /* 0x000000ffff007224 */ /* 0x003fe200078e00ff */
[----:B------:R-:W-:Y:S01]  /*22f0*/  USHF.R.U32.HI UR7, URZ, 0x4, UR7 ;  /* 0x000000043f077899 */ /* 0x000fe20008011607 */
[----:B------:R2:W-:Y:S01]  /*2300*/  STL [R1+0x68], RZ ;  /* 0x000068ff01007387 */ /* 0x0005e20000100800 */
[----:B------:R-:W-:Y:S01]  /*2310*/  ULOP3.LUT UR6, UR6, 0x3fff, URZ, 0xc0, !UPT ;  /* 0x00003fff06067892 */ /* 0x000fe2000f8ec03f */
[----:B------:R-:W-:Y:S01]  /*2320*/  CS2R R2, SRZ ;  /* 0x0000000000027805 */ /* 0x000fe2000001ff00 */
[----:B------:R-:W-:Y:S01]  /*2330*/  ULOP3.LUT UR7, UR7, 0x3fff, URZ, 0xc0, !UPT ;  /* 0x00003fff07077892 */ /* 0x000fe2000f8ec03f */
[----:B------:R2:W-:Y:S01]  /*2340*/  STL [R1+0x64], RZ ;  /* 0x000064ff01007387 */ /* 0x0005e20000100800 */
[----:B------:R-:W-:Y:S01]  /*2350*/  ULOP3.LUT UR6, UR6, 0x10000, URZ, 0xfc, !UPT ;  /* 0x0001000006067892 */ /* 0x000fe2000f8efc3f */
[----:B------:R-:W-:Y:S01]  /*2360*/  CS2R R4, SRZ ;  /* 0x0000000000047805 */ /* 0x000fe2000001ff00 */
[----:B------:R-:W-:Y:S01]  /*2370*/  ULOP3.LUT UR7, UR7, 0x10000, URZ, 0xfc, !UPT ;  /* 0x0001000007077892 */ /* 0x000fe2000f8efc3f */
[----:B------:R2:W-:Y:S01]  /*2380*/  STL [R1+0x60], RZ ;  /* 0x000060ff01007387 */ /* 0x0005e20000100800 */
[----:B------:R-:W-:Y:S01]  /*2390*/  ULEA UR6, UR5, UR6, 0x9 ;  /* 0x0000000605067291 */ /* 0x000fe2000f8e483f */
[----:B------:R-:W-:Y:S01]  /*23a0*/  CS2R R6, SRZ ;  /* 0x0000000000067805 */ /* 0x000fe2000001ff00 */
[----:B------:R-:W-:Y:S01]  /*23b0*/  ULEA UR7, UR5, UR7, 0xb ;  /* 0x0000000705077291 */ /* 0x000fe2000f8e583f */
[----:B------:R2:W-:Y:S01]  /*23c0*/  STL [R1+0x5c], RZ ;  /* 0x00005cff01007387 */ /* 0x0005e20000100800 */
[----:B------:R-:W-:Y:S01]  /*23d0*/  UMOV UR9, 0x40000040 ;  /* 0x4000004000097882 */ /* 0x000fe20000000000 */
[----:B------:R-:W-:Y:S01]  /*23e0*/  UMOV UR11, 0x40000040 ;  /* 0x40000040000b7882 */ /* 0x000fe20000000000 */
[----:B------:R-:W-:Y:S01]  /*23f0*/  CS2R R8, SRZ ;  /* 0x0000000000087805 */ /* 0x000fe2000001ff00 */
[----:B------:R-:W-:Y:S01]  /*2400*/  UMOV UR8, UR6 ;  /* 0x0000000600087c82 */ /* 0x000fe20008000000 */
[----:B------:R2:W-:Y:S01]  /*2410*/  STL [R1+0x58], RZ ;  /* 0x000058ff01007387 */ /* 0x0005e20000100800 */
[----:B------:R-:W-:Y:S01]  /*2420*/  UMOV UR10, UR7 ;  /* 0x00000007000a7c82 */ /* 0x000fe20008000000 */
[----:B------:R-:W-:Y:S01]  /*2430*/  CS2R R10, SRZ ;  /* 0x00000000000a7805 */ /* 0x000fe2000001ff00 */
[----:B------:R-:W-:Y:S01]  /*2440*/  QGMMA.64x256x32.F32.E4M3.E4M3 R24, gdesc[UR8], RZ, !UPT ;  /* 0x03e00000081879f3 */ /* 0x000fe2000c7008ff */
[----:B------:R-:W-:Y:S01]  /*2450*/  UIADD3 UR8, UR6, 0x2, URZ ;  /* 0x0000000206087890 */ /* 0x000fe2000fffe03f */
[----:B------:R2:W-:Y:S01]  /*2460*/  STL [R1+0x54], RZ ;  /* 0x000054ff01007387 */ /* 0x0005e20000100800 */
[----:B------:R-:W-:Y:S01]  /*2470*/  UIADD3 UR10, UR7, 0x2, URZ ;  /* 0x00000002070a7890 */ /* 0x000fe2000fffe03f */
[----:B------:R-:W-:Y:S01]  /*2480*/  CS2R R12, SRZ ;  /* 0x00000000000c7805 */ /* 0x000fe2000001ff00 */
[----:B------:R-:W-:Y:S01]  /*2490*/  UMOV UR9, 0x40000040 ;  /* 0x4000004000097882 */ /* 0x000fe20000000000 */
[----:B------:R-:W-:Y:S01]  /*24a0*/  UMOV UR11, 0x40000040 ;  /* 0x40000040000b7882 */ /* 0x000fe20000000000 */
        /* <DEDUP_REMOVED lines=57> */
[----:B------:R-:W-:Y:S01]  /*2840*/  CS2R R226, SRZ ;  /* 0x0000000000e27805 */ /* 0x000fe2000001ff00 */
[----:B------:R-:W-:-:S02]  /*2850*/  IMAD.MOV.U32 R228, RZ, RZ, RZ ;  /* 0x000000ffffe47224 */ /* 0x000fc400078e00ff */
[----:B------:R2:W-:Y:S04]  /*2860*/  STL [R1+0x14], RZ ;  /* 0x000014ff01007387 */ /* 0x0005e80000100800 */
[----:B------:R2:W-:Y:S04]  /*2870*/  STL [R1+0x10], RZ ;  /* 0x000010ff01007387 */ /* 0x0005e80000100800 */
[----:B------:R2:W-:Y:S04]  /*2880*/  STL [R1+0xc], RZ ;  /* 0x00000cff01007387 */ /* 0x0005e80000100800 */
[----:B------:R2:W-:Y:S04]  /*2890*/  STL [R1+0x8], RZ ;  /* 0x000008ff01007387 */ /* 0x0005e80000100800 */
[----:B------:R2:W-:Y:S04]  /*28a0*/  STL [R1+0x4], RZ ;  /* 0x000004ff01007387 */ /* 0x0005e80000100800 */
[----:B------:R2:W-:Y:S01]  /*28b0*/  STL [R1], RZ ;  /* 0x000000ff01007387 */ /* 0x0005e20000100800 */
[----:B------:R-:W-:Y:S01]  /*28c0*/  QGMMA.64x256x32.F32.E4M3.E4M3 R24, gdesc[UR8], R24 ;  /* 0x03e00000081879f3 */ /* 0x000fe20008700818 */
[----:B------:R-:W-:-:S02]  /*28d0*/  UIADD3 UR8, UR6, 0x4, URZ ;  /* 0x0000000406087890 */ /* 0x000fc4000fffe03f */
[----:B------:R-:W-:Y:S01]  /*28e0*/  UIADD3 UR10, UR7, 0x4, URZ ;  /* 0x00000004070a7890 */ /* 0x000fe2000fffe03f */
[----:B------:R-:W-:Y:S01]  /*28f0*/  UMOV UR9, 0x40000040 ;  /* 0x4000004000097882 */ /* 0x000fe20000000000 */
[----:B------:R-:W-:-:S15]  /*2900*/  UMOV UR11, 0x40000040 ;  /* 0x40000040000b7882 */ /* 0x000fde0000000000 */
[----:B------:R-:W-:-:S08]  /*2910*/  NOP ;  /* 0x0000000000007918 */ /* 0x000fd00000000000 */
[----:B------:R-:W-:Y:S01]  /*2920*/  QGMMA.64x256x32.F32.E4M3.E4M3 R24, gdesc[UR8], R24 ;  /* 0x03e00000081879f3 */ /* 0x000fe20008700818 */
[----:B------:R-:W-:Y:S02]  /*2930*/  UIADD3 UR10, UR7, 0x6, URZ ;  /* 0x00000006070a7890 */ /* 0x000fe4000fffe03f */
[----:B------:R-:W-:Y:S01]  /*2940*/  UIADD3 UR8, UR6, 0x6, URZ ;  /* 0x0000000606087890 */ /* 0x000fe2000fffe03f */
[----:B------:R-:W-:Y:S01]  /*2950*/  ULDC UR7, c[0x0][0x50c] ;  /* 0x0001430000077ab9 */ /* 0x000fe20000000800 */
[----:B------:R-:W-:Y:S01]  /*2960*/  UMOV UR9, 0x40000040 ;  /* 0x4000004000097882 */ /* 0x000fe20000000000 */
[----:B------:R-:W-:Y:S01]  /*2970*/  UISETP.NE.AND UP0, UPT, UR7, 0x4, UPT ;  /* 0x000000040700788c */ /* 0x000fe2000bf05270 */
[----:B------:R-:W-:Y:S01]  /*2980*/  UMOV UR11, 0x40000040 ;  /* 0x40000040000b7882 */ /* 0x000fe20000000000 */
[----:B------:R-:W-:Y:S02]  /*2990*/  UMOV UR6, 0x4 ;  /* 0x0000000400067882 */ /* 0x000fe40000000000 */
[----:B------:R-:W-:-:S06]  /*29a0*/  USEL UR7, URZ, 0x1, UP0 ;  /* 0x000000013f077887 */ /* 0x000fcc0008000000 */
[----:B------:R-:W-:-:S12]  /*29b0*/  ISETP.NE.AND P0, PT, RZ, UR7, PT ;  /* 0x00000007ff007c0c */ /* 0x000fd8000bf05270 */
[----:B------:R-:W-:Y:S01]  /*29c0*/  QGMMA.64x256x32.F32.E4M3.E4M3 R24, gdesc[UR8], R24, gsb0 ;  /* 0x03e00000081879f3 */ /* 0x000fe20008000818 */
[----:B--2---:R-:W-:Y:S05]  /*29d0*/  @!P0 BRA `(.L_x_25) ;  /* 0x0000000800808947 */ /* 0x004fea0003800000 */
[----:B------:R-:W-:Y:S02]  /*29e0*/  WARPGROUP.DEPBAR.LE gsb0, 0x0 ;  /* 0x00008000000079c5 */ /* 0x000fe40000010000 */
[----:B------:R-:W-:-:S01]  /*29f0*/  FADD R227, RZ, R25 ;  /* 0x00000019ffe37221 */ /* 0x000fc20000000000 */
[----:B------:R-:W-:Y:S01]  /*2a00*/  FADD R228, RZ, R24 ;  /* 0x00000018ffe47221 */ /* 0x000fe20000000000 */
[----:B------:R-:W-:-:S01]  /*2a10*/  FADD R226, RZ, R26 ;  /* 0x0000001affe27221 */ /* 0x000fc20000000000 */
[----:B------:R-:W-:Y:S01]  /*2a20*/  FADD R225, RZ, R27 ;  /* 0x0000001bffe17221 */ /* 0x000fe20000000000 */
[----:B------:R-:W-:-:S01]  /*2a30*/  FADD R224, RZ, R28 ;  /* 0x0000001cffe07221 */ /* 0x000fc20000000000 */
[----:B------:R0:W-:Y:S01]  /*2a40*/  STL [R1+0xa0], R227 ;  /* 0x0000a0e301007387 */ /* 0x0001e20000100800 */
[----:B------:R-:W-:-:S01]  /*2a50*/  FADD R223, RZ, R29 ;  /* 0x0000001dffdf7221 */ /* 0x000fc20000000000 */
[----:B------:R-:W-:Y:S01]  /*2a60*/  FADD R222, RZ, R30 ;  /* 0x0000001effde7221 */ /* 0x000fe20000000000 */
[----:B------:R-:W-:-:S01]  /*2a70*/  FADD R221, RZ, R31 ;  /* 0x0000001fffdd7221 */ /* 0x000fc20000000000 */
[----:B------:R-:W-:Y:S01]  /*2a80*/  FADD R220, RZ, R32 ;  /* 0x00000020ffdc7221 */ /* 0x000fe20000000000 */
[----:B------:R-:W-:-:S01]  /*2a90*/  FADD R219, RZ, R33 ;  /* 0x00000021ffdb7221 */ /* 0x000fc20000000000 */
[----:B------:R-:W-:Y:S01]  /*2aa0*/  FADD R218, RZ, R34 ;  /* 0x00000022ffda7221 */ /* 0x000fe20000000000 */
[----:B------:R-:W-:-:S01]  /*2ab0*/  FADD R217, RZ, R35 ;  /* 0x00000023ffd97221 */ /* 0x000fc20000000000 */
[----:B------:R-:W-:Y:S01]  /*2ac0*/  FADD R216, RZ, R36 ;  /* 0x00000024ffd87221 */ /* 0x000fe20000000000 */
[----:B------:R-:W-:-:S01]  /*2ad0*/  FADD R215, RZ, R37 ;  /* 0x00000025ffd77221 */ /* 0x000fc20000000000 */
[----:B0-----:R-:W-:Y:S01]  /*2ae0*/  FADD R227, RZ, R124 ;  /* 0x0000007cffe37221 */ /* 0x001fe20000000000 */
[----:B------:R-:W-:-:S01]  /*2af0*/  FADD R214, RZ, R38 ;  /* 0x00000026ffd67221 */ /* 0x000fc20000000000 */
[----:B------:R-:W-:Y:S01]  /*2b00*/  FADD R213, RZ, R39 ;  /* 0x00000027ffd57221 */ /* 0x000fe20000000000 */
[----:B------:R-:W-:-:S01]  /*2b10*/  FADD R212, RZ, R40 ;  /* 0x00000028ffd47221 */ /* 0x000fc20000000000 */
[----:B------:R-:W-:Y:S01]  /*2b20*/  FADD R211, RZ, R41 ;  /* 0x00000029ffd37221 */ /* 0x000fe20000000000 */
[----:B------:R0:W-:Y:S01]  /*2b30*/  STL [R1], R227 ;  /* 0x000000e301007387 */ /* 0x0001e20000100800 */
        /* <DEDUP_REMOVED lines=94> */
[----:B0-----:R-:W-:-:S05]  /*3120*/  FADD R227, RZ, R131 ;  /* 0x00000083ffe37221 */ /* 0x001fca0000000000 */
[----:B------:R0:W-:Y:S02]  /*3130*/  STL [R1+0x1c], R227 ;  /* 0x00001ce301007387 */ /* 0x0001e40000100800 */
        /* <DEDUP_REMOVED lines=39> */
[----:B------:R0:W-:Y:S04]  /*33b0*/  STL [R1+0x6c], R227 ;  /* 0x00006ce301007387 */ /* 0x0001e80000100800 */
[----:B0-----:R0:W5:Y:S01]  /*33c0*/  LDL.LU R227, [R1+0xa0] ;  /* 0x0000a00001e37983 */ /* 0x0011620000300800 */
[----:B------:R-:W-:-:S05]  /*33d0*/  UMOV UR6, URZ ;  /* 0x0000003f00067c82 */ /* 0x000fca0008000000 */
.L_x_25:
[----:B------:R-:W-:Y:S01]  /*33e0*/  UIADD3 UR23, UR5, 0x1, URZ ;  /* 0x0000000105177890 */ /* 0x000fe2000fffe03f */
[----:B------:R-:W-:-:S03]  /*33f0*/  UMOV UR8, 0x1 ;  /* 0x0000000100087882 */ /* 0x000fc60000000000 */
[----:B------:R-:W-:-:S04]  /*3400*/  UISETP.NE.AND UP0, UPT, UR23, 0x5, UPT ;  /* 0x000000051700788c */ /* 0x000fc8000bf05270 */
[----:B------:R-:W-:Y:S02]  /*3410*/  USEL UR24, URZ, 0x1, UP0 ;  /* 0x000000013f187887 */ /* 0x000fe40008000000 */
[----:B------:R-:W-:Y:S02]  /*3420*/  USEL UR23, UR23, URZ, UP0 ;  /* 0x0000003f17177287 */ /* 0x000fe40008000000 */
[----:B------:R-:W-:-:S12]  /*3430*/  ULOP3.LUT UR24, UR4, UR24, URZ, 0x3c, !UPT ;  /* 0x0000001804187292 */ /* 0x000fd8000f8e3c3f */
.L_x_20:
[----:B------:R-:W-:-:S06]  /*3440*/  UISETP.GE.AND UP0, UPT, UR19, 0x1, UPT ;  /* 0x000000011300788c */ /* 0x000fcc000bf06270 */
[----:B------:R-:W-:-:S13]  /*3450*/  PLOP3.LUT P0, PT, PT, PT, UP0, 0x80, 0x0 ;  /* 0x000000000000781c */ /* 0x000fda0003f0f008 */
[----:B------:R-:W-:Y:S05]  /*3460*/  @!P0 BRA `(.L_x_26) ;  /* 0x0000001000dc8947 */ /* 0x000fea0003800000 */
[----:B------:R-:W-:Y:S01]  /*3470*/  UMOV UR25, UR19 ;  /* 0x0000001300197c82 */ /* 0x000fe20008000000 */
[----:B------:R-:W-:Y:S01]  /*3480*/  UMOV UR33, UR5 ;  /* 0x0000000500217c82 */ /* 0x000fe20008000000 */
[----:B------:R-:W-:-:S05]  /*3490*/  ULDC UR35, c[0x0][0x50c] ;  /* 0x0001430000237ab9 */ /* 0x000fca0000000800 */
.L_x_34:
[----:B------:R-:W-:-:S06]  /*34a0*/  UISETP.NE.AND UP0, UPT, UR30, 0x3, UPT ;  /* 0x000000031e00788c */ /* 0x000fcc000bf05270 */
[----:B------:R-:W-:-:S13]  /*34b0*/  PLOP3.LUT P1, PT, PT, PT, UP0, 0x80, 0x0 ;  /* 0x000000000000781c */ /* 0x000fda0003f2f008 */
[----:B-----5:R-:W-:Y:S05]  /*34c0*/  @!P1 BRA `(.L_x_27) ;  /* 0x0000000000049947 */ /* 0x020fea0003800000 */
[----:B------:R-:W-:Y:S01]  /*34d0*/  BPT.TRAP 0x1 ;  /* 0x000000040000795c */ /* 0x000fe20000300000 */
.L_x_27:
[----:B------:R-:W-:Y:S01]  /*34e0*/  ULEA UR9, UR23, UR22, 0x3 ;  /* 0x0000001617097291 */ /* 0x000fe2000f8e183f */
[----:B------:R-:W-:-:S05]  /*34f0*/  IMAD.U32 R229, RZ, RZ, UR24 ;  /* 0x00000018ffe57e24 */ /* 0x000fca000f8e00ff */
[----:B------:R-:W-:-:S04]  /*3500*/  SHF.L.U32 R229, R229, 0x1f, RZ ;  /* 0x0000001fe5e57819 */ /* 0x000fc800000006ff */
[----:B------:R1:W2:Y:S01]  /*3510*/  SYNCS.PHASECHK.TRANS64.TRYWAIT P0, [UR9], R229 ;  /* 0x000000e5ff0075a7 */ /* 0x0002a20008000149 */
[----:B------:R-:W-:Y:S05]  /*3520*/  @!P1 BRA `(.L_x_28) ;  /* 0x0000000000049947 */ /* 0x000fea0003800000 */
[----:B------:R-:W-:Y:S01]  /*3530*/  BPT.TRAP 0x1 ;  /* 0x000000040000795c */ /* 0x000fe20000300000 */
.L_x_28:
[----:B--2---:R-:W-:Y:S05]  /*3540*/  @P0 BRA `(.L_x_29) ;  /* 0x0000000000080947 */ /* 0x004fea0003800000 */
[----:B------:R-:W2:Y:S02]  /*3550*/  SYNCS.PHASECHK.TRANS64.TRYWAIT P0, [UR9], R229 ;  /* 0x000000e5ff0075a7 */ /* 0x000ea40008000149 */
[----:B--2---:R-:W-:Y:S05]  /*3560*/  @!P0 BRA `(.L_x_30) ;  /* 0x000000d0002c8947 */ /* 0x004fea0003800000 */
.L_x_29:
[----:B------:R-:W-:Y:S01]  /*3570*/  UIADD3 UR9, UR22, 0x180, URZ ;  /* 0x0000018016097890 */ /* 0x000fe2000fffe03f */
[----:B------:R-:W-:Y:S01]  /*3580*/  WARPGROUP.ARRIVE ;  /* 0x00000000000079c5 */ /* 0x000fe20000000000 */
[----:B------:R-:W-:Y:S02]  /*3590*/  UIADD3 UR10, UR22, 0xa180, URZ ;  /* 0x0000a180160a7890 */ /* 0x000fe4000fffe03f */
[----:B------:R-:W-:Y:S02]  /*35a0*/  USHF.R.U32.HI UR9, URZ, 0x4, UR9 ;  /* 0x000000043f097899 */ /* 0x000fe40008011609 */
[----:B------:R-:W-:Y:S02]  /*35b0*/  USHF.R.U32.HI UR10, URZ, 0x4, UR10 ;  /* 0x000000043f0a7899 */ /* 0x000fe4000801160a */
[----:B------:R-:W-:Y:S02]  /*35c0*/  UISETP.NE.AND UP0, UPT, UR7, URZ, UPT ;  /* 0x0000003f0700728c */ /* 0x000fe4000bf05270 */
[----:B------:R-:W-:-:S02]  /*35d0*/  ULOP3.LUT UR9, UR9, 0x3fff, URZ, 0xc0, !UPT ;  /* 0x00003fff09097892 */ /* 0x000fc4000f8ec03f */
[----:B------:R-:W-:Y:S02]  /*35e0*/  ULOP3.LUT UR10, UR10, 0x3fff, URZ, 0xc0, !UPT ;  /* 0x00003fff0a0a7892 */ /* 0x000fe4000f8ec03f */
[----:B------:R-:W-:Y:S02]  /*35f0*/  USEL UR8, UR8, URZ, !UP0 ;  /* 0x0000003f08087287 */ /* 0x000fe4000c000000 */
[----:B------:R-:W-:Y:S02]  /*3600*/  ULOP3.LUT UR7, UR9, 0x10000, URZ, 0xfc, !UPT ;  /* 0x0001000009077892 */ /* 0x000fe4000f8efc3f */
[----:B------:R-:W-:Y:S02]  /*3610*/  ULOP3.LUT UR10, UR10, 0x10000, URZ, 0xfc, !UPT ;  /* 0x000100000a0a7892 */ /* 0x000fe4000f8efc3f */
[----:B------:R-:W-:Y:S02]  /*3620*/  UISETP.NE.U32.AND UP0, UPT, UR8, URZ, UPT ;  /* 0x0000003f0800728c */ /* 0x000fe4000bf05070 */
[----:B------:R-:W-:-:S02]  /*3630*/  ULEA UR7, UR23, UR7, 0x9 ;  /* 0x0000000717077291 */ /* 0x000fc4000f8e483f */
[----:B------:R-:W-:Y:S01]  /*3640*/  ULEA UR34, UR23, UR10, 0xb ;  /* 0x0000000a17227291 */ /* 0x000fe2000f8e583f */
[----:B------:R-:W-:Y:S01]  /*3650*/  UMOV UR9, 0x40000040 ;  /* 0x4000004000097882 */ /* 0x000fe20000000000 */
[----:B------:R-:W-:Y:S01]  /*3660*/  UMOV UR11, 0x40000040 ;  /* 0x40000040000b7882 */ /* 0x000fe20000000000 */
[----:B------:R-:W-:Y:S02]  /*3670*/  UIADD3 UR6, UR6, 0x4, URZ ;  /* 0x0000000406067890 */ /* 0x000fe4000fffe03f */
[----:B------:R-:W-:Y:S02]  /*3680*/  UMOV UR8, UR7 ;  /* 0x0000000700087c82 */ /* 0x000fe40008000000 */
[----:B------:R-:W-:Y:S02]  /*3690*/  UMOV UR10, UR34 ;  /* 0x00000022000a7c82 */ /* 0x000fe40008000000 */
[----:B------:R-:W-:Y:S01]  /*36a0*/  QGMMA.64x256x32.F32.E4M3.E4M3 R24, gdesc[UR8], R24, UP0 ;  /* 0x03e00000081879f3 */ /* 0x000fe2000bf00818 */
[----:B------:R-:W-:-:S02]  /*36b0*/  UIADD3 UR8, UR7, 0x2, URZ ;  /* 0x0000000207087890 */ /* 0x000fc4000fffe03f */
[----:B------:R-:W-:Y:S01]  /*36c0*/  UIADD3 UR10, UR34, 0x2, URZ ;  /* 0x00000002220a7890 */ /* 0x000fe2000fffe03f */
[----:B------:R-:W-:Y:S01]  /*36d0*/  UMOV UR9, 0x40000040 ;  /* 0x4000004000097882 */ /* 0x000fe20000000000 */
[----:B------:R-:W-:Y:S01]  /*36e0*/  UMOV UR11, 0x40000040 ;  /* 0x40000040000b7882 */ /* 0x000fe20000000000 */
[----:B------:R-:W-:-:S15]  /*36f0*/  UISETP.NE.AND UP0, UPT, UR6, UR35, UPT ;  /* 0x000000230600728c */ /* 0x000fde000bf05270 */
[----:B------:R-:W-:-:S07]  /*3700*/  NOP ;  /* 0x0000000000007918 */ /* 0x000fce0000000000 */
[----:B------:R-:W-:Y:S01]  /*3710*/  QGMMA.64x256x32.F32.E4M3.E4M3 R24, gdesc[UR8], R24 ;  /* 0x03e00000081879f3 */ /* 0x000fe20008700818 */
[----:B------:R-:W-:Y:S02]  /*3720*/  UIADD3 UR8, UR7, 0x4, URZ ;  /* 0x0000000407087890 */ /* 0x000fe4000fffe03f */
[----:B------:R-:W-:Y:S01]  /*3730*/  UIADD3 UR10, UR34, 0x4, URZ ;  /* 0x00000004220a7890 */ /* 0x000fe2000fffe03f */
[----:B------:R-:W-:Y:S01]  /*3740*/  UMOV UR9, 0x40000040 ;  /* 0x4000004000097882 */ /* 0x000fe20000000000 */
[----:B------:R-:W-:-:S15]  /*3750*/  UMOV UR11, 0x40000040 ;  /* 0x40000040000b7882 */ /* 0x000fde0000000000 */
[----:B------:R-:W-:-:S08]  /*3760*/  NOP ;  /* 0x0000000000007918 */ /* 0x000fd00000000000 */
[----:B------:R-:W-:Y:S01]  /*3770*/  QGMMA.64x256x32.F32.E4M3.E4M3 R24, gdesc[UR8], R24 ;  /* 0x03e00000081879f3 */ /* 0x000fe20008700818 */
[----:B------:R-:W-:Y:S02]  /*3780*/  UIADD3 UR8, UR7, 0x6, URZ ;  /* 0x0000000607087890 */ /* 0x000fe4000fffe03f */
[----:B------:R-:W-:Y:S01]  /*3790*/  UIADD3 UR10, UR34, 0x6, URZ ;  /* 0x00000006220a7890 */ /* 0x000fe2000fffe03f */
[----:B------:R-:W-:Y:S01]  /*37a0*/  UMOV UR9, 0x40000040 ;  /* 0x4000004000097882 */ /* 0x000fe20000000000 */
[----:B------:R-:W-:Y:S01]  /*37b0*/  UMOV UR11, 0x40000040 ;  /* 0x40000040000b7882 */ /* 0x000fe20000000000 */
[----:B------:R-:W-:-:S06]  /*37c0*/  USEL UR7, URZ, 0x1, UP0 ;  /* 0x000000013f077887 */ /* 0x000fcc0008000000 */
[----:B------:R-:W-:-:S15]  /*37d0*/  ISETP.NE.AND P0, PT, RZ, UR7, PT ;  /* 0x00000007ff007c0c */ /* 0x000fde000bf05270 */
[----:B------:R-:W-:-:S01]  /*37e0*/  NOP ;  /* 0x0000000000007918 */ /* 0x000fc20000000000 */
[----:B------:R-:W-:Y:S03]  /*37f0*/  QGMMA.64x256x32.F32.E4M3.E4M3 R24, gdesc[UR8], R24, gsb0 ;  /* 0x03e00000081879f3 */ /* 0x000fe60008000818 */
[----:B------:R-:W-:Y:S02]  /*3800*/  WARPGROUP.DEPBAR.LE gsb0, 0x1 ;  /* 0x00008000000079c5 */ /* 0x000fe40000010100 */
[----:B------:R-:W-:Y:S05]  /*3810*/  @!P0 BRA `(.L_x_31) ;  /* 0x0000000c00708947 */ /* 0x000fea0003800000 */
[----:B------:R-:W-:Y:S02]  /*3820*/  WARPGROUP.DEPBAR.LE gsb0, 0x0 ;  /* 0x00008000000079c5 */ /* 0x000fe40000010000 */
[----:B-----5:R-:W-:-:S01]  /*3830*/  FADD R227, R25, R227 ;  /* 0x000000e319e37221 */ /* 0x020fc20000000000 */
[----:B------:R-:W-:Y:S01]  /*3840*/  FADD R226, R26, R226 ;  /* 0x000000e21ae27221 */ /* 0x000fe20000000000 */
[----:B------:R-:W-:-:S01]  /*3850*/  FADD R225, R27, R225 ;  /* 0x000000e11be17221 */ /* 0x000fc20000000000 */
[----:B------:R-:W-:Y:S01]  /*3860*/  FADD R224, R28, R224 ;  /* 0x000000e01ce07221 */ /* 0x000fe20000000000 */
[----:B------:R-:W-:-:S01]  /*3870*/  FADD R223, R29, R223 ;  /* 0x000000df1ddf7221 */ /* 0x000fc20000000000 */
[----:B------:R2:W-:Y:S01]  /*3880*/  STL [R1+0xa0], R227 ;  /* 0x0000a0e301007387 */ /* 0x0005e20000100800 */
[----:B------:R-:W-:-:S01]  /*3890*/  FADD R222, R30, R222 ;  /* 0x000000de1ede7221 */ /* 0x000fc20000000000 */
[----:B------:R-:W-:Y:S01]  /*38a0*/  FADD R221, R31, R221 ;  /* 0x000000dd1fdd7221 */ /* 0x000fe20000000000 */
[----:B------:R-:W-:-:S01]  /*38b0*/  FADD R220, R32, R220 ;  /* 0x000000dc20dc7221 */ /* 0x000fc20000000000 */
[----:B------:R-:W-:Y:S01]  /*38c0*/  FADD R219, R33, R219 ;  /* 0x000000db21db7221 */ /* 0x000fe20000000000 */
[----:B------:R-:W-:-:S01]  /*38d0*/  FADD R218, R34, R218 ;  /* 0x000000da22da7221 */ /* 0x000fc20000000000 */
[----:B------:R-:W-:Y:S01]  /*38e0*/  FADD R217, R35, R217 ;  /* 0x000000d923d97221 */ /* 0x000fe20000000000 */
[----:B------:R-:W-:-:S01]  /*38f0*/  FADD R216, R36, R216 ;  /* 0x000000d824d87221 */ /* 0x000fc20000000000 */
[----:B------:R-:W-:Y:S01]  /*3900*/  FADD R215, R37, R215 ;  /* 0x000000d725d77221 */ /* 0x000fe20000000000 */
[----:B------:R-:W-:-:S01]  /*3910*/  FADD R214, R38, R214 ;  /* 0x000000d626d67221 */ /* 0x000fc20000000000 */
[----:B--2---:R-:W2:Y:S01]  /*3920*/  LDL.LU R227, [R1+0x28] ;  /* 0x0000280001e37983 */ /* 0x004ea20000300800 */
[----:B------:R-:W-:-:S01]  /*3930*/  FADD R213, R39, R213 ;  /* 0x000000d527d57221 */ /* 0x000fc20000000000 */
[----:B------:R-:W-:Y:S01]  /*3940*/  FADD R212, R40, R212 ;  /* 0x000000d428d47221 */ /* 0x000fe20000000000 */
[----:B------:R-:W-:-:S01]  /*3950*/  FADD R211, R41, R211 ;  /* 0x000000d329d37221 */ /* 0x000fc20000000000 */
[----:B------:R3:W-:Y:S01]  /*3960*/  STL [R1+0xa4], R226 ;  /* 0x0000a4e201007387 */ /* 0x0007e20000100800 */
[----:B------:R-:W-:-:S03]  /*3970*/  FADD R228, R24, R228 ;  /* 0x000000e418e47221 */ /* 0x000fc60000000000 */
[----:B---3--:R-:W3:Y:S04]  /*3980*/  LDL.LU R226, [R1+0x24] ;  /* 0x0000240001e27983 */ /* 0x008ee80000300800 */
[----:B------:R4:W-:Y:S04]  /*3990*/  STL [R1+0xa8], R225 ;  /* 0x0000a8e101007387 */ /* 0x0009e80000100800 */
[----:B----4-:R-:W4:Y:S04]  /*39a0*/  LDL.LU R225, [R1+0x20] ;  /* 0x0000200001e17983 */ /* 0x010f280000300800 */
[----:B------:R0:W-:Y:S04]  /*39b0*/  STL [R1+0xac], R224 ;  /* 0x0000ace001007387 */ /* 0x0001e80000100800 */
[----:B0-----:R-:W4:Y:S04]  /*39c0*/  LDL.LU R224, [R1+0x1c] ;  /* 0x00001c0001e07983 */ /* 0x001f280000300800 */
        /* <DEDUP_REMOVED lines=13> */
[----:B0-----:R-:W4:Y:S04]  /*3aa0*/  LDL.LU R217, [R1] ;  /* 0x0000000001d97983 */ /* 0x001f280000300800 */
[----:B------:R-:W-:Y:S04]  /*3ab0*/  STL [R1+0xcc], R216 ;  /* 0x0000ccd801007387 */ /* 0x000fe80000100800 */
[----:B------:R-:W-:Y:S04]  /*3ac0*/  STL [R1+0xd0], R215 ;  /* 0x0000d0d701007387 */ /* 0x000fe80000100800 */
[----:B------:R-:W-:Y:S04]  /*3ad0*/  STL [R1+0xd4], R214 ;  /* 0x0000d4d601007387 */ /* 0x000fe80000100800 */
[----:B------:R-:W-:Y:S04]  /*3ae0*/  STL [R1+0xd8], R213 ;  /* 0x0000d8d501007387 */ /* 0x000fe80000100800 */
[----:B------:R-:W-:Y:S04]  /*3af0*/  STL [R1+0xdc], R212 ;  /* 0x0000dcd401007387 */ /* 0x000fe80000100800 */
[----:B------:R0:W-:Y:S01]  /*3b00*/  STL [R1+0xe0], R211 ;  /* 0x0000e0d301007387 */ /* 0x0001e20000100800 */
[----:B--2---:R-:W-:-:S01]  /*3b10*/  FADD R227, R134, R227 ;  /* 0x000000e386e37221 */ /* 0x004fc20000000000 */
[----:B---3--:R-:W-:Y:S01]  /*3b20*/  FADD R226, R133, R226 ;  /* 0x000000e285e27221 */ /* 0x008fe20000000000 */
[----:B----4-:R-:W-:-:S01]  /*3b30*/  FADD R225, R132, R225 ;  /* 0x000000e184e17221 */ /* 0x010fc20000000000 */
[----:B------:R-:W-:Y:S01]  /*3b40*/  FADD R224, R131, R224 ;  /* 0x000000e083e07221 */ /* 0x000fe20000000000 */
[----:B------:R-:W-:-:S01]  /*3b50*/  FADD R223, R130, R223 ;  /* 0x000000df82df7221 */ /* 0x000fc20000000000 */
[----:B------:R-:W-:Y:S01]  /*3b60*/  FADD R222, R129, R222 ;  /* 0x000000de81de7221 */ /* 0x000fe20000000000 */
[----:B------:R-:W-:-:S01]  /*3b70*/  FADD R221, R128, R221 ;  /* 0x000000dd80dd7221 */ /* 0x000fc20000000000 */
[----:B------:R-:W-:Y:S01]  /*3b80*/  FADD R220, R127, R220 ;  /* 0x000000dc7fdc7221 */ /* 0x000fe20000000000 */
[----:B------:R-:W-:-:S01]  /*3b90*/  FADD R219, R126, R219 ;  /* 0x000000db7edb7221 */ /* 0x000fc20000000000 */
[----:B------:R-:W-:Y:S01]  /*3ba0*/  FADD R218, R125, R218 ;  /* 0x000000da7dda7221 */ /* 0x000fe20000000000 */
[----:B------:R-:W-:-:S05]  /*3bb0*/  FADD R217, R124, R217 ;  /* 0x000000d97cd97221 */ /* 0x000fca0000000000 */
[----:B------:R2:W-:Y:S04]  /*3bc0*/  STL [R1], R217 ;  /* 0x000000d901007387 */ /* 0x0005e80000100800 */
[----:B------:R3:W-:Y:S04]  /*3bd0*/  STL [R1+0x4], R218 ;  /* 0x000004da01007387 */ /* 0x0007e80000100800 */
[----:B------:R4:W-:Y:S04]  /*3be0*/  STL [R1+0x8], R219 ;  /* 0x000008db01007387 */ /* 0x0009e80000100800 */
[----:B------:R1:W-:Y:S04]  /*3bf0*/  STL [R1+0xc], R220 ;  /* 0x00000cdc01007387 */ /* 0x0003e80000100800 */
[----:B------:R1:W-:Y:S04]  /*3c00*/  STL [R1+0x10], R221 ;  /* 0x000010dd01007387 */ /* 0x0003e80000100800 */
[----:B------:R1:W-:Y:S04]  /*3c10*/  STL [R1+0x14], R222 ;  /* 0x000014de01007387 */ /* 0x0003e80000100800 */
[----:B------:R1:W-:Y:S04]  /*3c20*/  STL [R1+0x18], R223 ;  /* 0x000018df01007387 */ /* 0x0003e80000100800 */
[----:B------:R1:W-:Y:S04]  /*3c30*/  STL [R1+0x1c], R224 ;  /* 0x00001ce001007387 */ /* 0x0003e80000100800 */
[----:B0-----:R-:W4:Y:S04]  /*3c40*/  LDL.LU R211, [R1+0x2c] ;  /* 0x00002c0001d37983 */ /* 0x001f280000300800 */
[----:B------:R0:W-:Y:S04]  /*3c50*/  STL [R1+0x20], R225 ;  /* 0x000020e101007387 */ /* 0x0001e80000100800 */
[----:B------:R-:W4:Y:S04]  /*3c60*/  LDL.LU R212, [R1+0x30] ;  /* 0x0000300001d47983 */ /* 0x000f280000300800 */
[----:B------:R0:W-:Y:S04]  /*3c70*/  STL [R1+0x24], R226 ;  /* 0x000024e201007387 */ /* 0x0001e80000100800 */
[----:B------:R-:W4:Y:S04]  /*3c80*/  LDL.LU R213, [R1+0x34] ;  /* 0x0000340001d57983 */ /* 0x000f280000300800 */
[----:B------:R0:W-:Y:S04]  /*3c90*/  STL [R1+0x28], R227 ;  /* 0x000028e301007387 */ /* 0x0001e80000100800 */
[----:B------:R-:W4:Y:S04]  /*3ca0*/  LDL.LU R214, [R1+0x38] ;  /* 0x0000380001d67983 */ /* 0x000f280000300800 */
[----:B------:R-:W4:Y:S04]  /*3cb0*/  LDL.LU R215, [R1+0x3c] ;  /* 0x00003c0001d77983 */ /* 0x000f280000300800 */
[----:B------:R-:W4:Y:S04]  /*3cc0*/  LDL.LU R216, [R1+0x40] ;  /* 0x0000400001d87983 */ /* 0x000f280000300800 */
[----:B--2---:R-:W2:Y:S04]  /*3cd0*/  LDL.LU R217, [R1+0x44] ;  /* 0x0000440001d97983 */ /* 0x004ea80000300800 */
[----:B---3--:R-:W3:Y:S04]  /*3ce0*/  LDL.LU R218, [R1+0x48] ;  /* 0x0000480001da7983 */ /* 0x008ee80000300800 */
[----:B----4-:R-:W4:Y:S04]  /*3cf0*/  LDL.LU R219, [R1+0x4c] ;  /* 0x00004c0001db7983 */ /* 0x010f280000300800 */
[----:B-1----:R-:W4:Y:S04]  /*3d00*/  LDL.LU R220, [R1+0x50] ;  /* 0x0000500001dc7983 */ /* 0x002f280000300800 */
[----:B------:R-:W4:Y:S04]  /*3d10*/  LDL.LU R221, [R1+0x54] ;  /* 0x0000540001dd7983 */ /* 0x000f280000300800 */
[----:B------:R-:W4:Y:S04]  /*3d20*/  LDL.LU R222, [R1+0x58] ;  /* 0x0000580001de7983 */ /* 0x000f280000300800 */
[----:B------:R-:W4:Y:S04]  /*3d30*/  LDL.LU R223, [R1+0x5c] ;  /* 0x00005c0001df7983 */ /* 0x000f280000300800 */
[----:B------:R-:W4:Y:S04]  /*3d40*/  LDL.LU R224, [R1+0x60] ;  /* 0x0000600001e07983 */ /* 0x000f280000300800 */
[----:B0-----:R-:W4:Y:S04]  /*3d50*/  LDL.LU R225, [R1+0x64] ;  /* 0x0000640001e17983 */ /* 0x001f280000300800 */
[----:B------:R-:W4:Y:S04]  /*3d60*/  LDL.LU R226, [R1+0x68] ;  /* 0x0000680001e27983 */ /* 0x000f280000300800 */
[----:B------:R-:W4:Y:S01]  /*3d70*/  LDL.LU R227, [R1+0x6c] ;  /* 0x00006c0001e37983 */ /* 0x000f220000300800 */
[----:B------:R-:W-:-:S05]  /*3d80*/  FADD R211, R135, R211 ;  /* 0x000000d387d37221 */ /* 0x000fca0000000000 */
[----:B------:R0:W-:Y:S01]  /*3d90*/  STL [R1+0x2c], R211 ;  /* 0x00002cd301007387 */ /* 0x0001e20000100800 */
[----:B------:R-:W-:-:S03]  /*3da0*/  FADD R212, R136, R212 ;  /* 0x000000d488d47221 */ /* 0x000fc60000000000 */
[----:B0-----:R0:W5:Y:S01]  /*3db0*/  LDL.LU R211, [R1+0xe0] ;  /* 0x0000e00001d37983 */ /* 0x0011620000300800 */
[----:B------:R-:W-:-:S03]  /*3dc0*/  FADD R213, R137, R213 ;  /* 0x000000d589d57221 */ /* 0x000fc60000000000 */
[----:B------:R1:W-:Y:S01]  /*3dd0*/  STL [R1+0x30], R212 ;  /* 0x000030d401007387 */ /* 0x0003e20000100800 */
[----:B------:R-:W-:-:S01]  /*3de0*/  FADD R214, R138, R214 ;  /* 0x000000d68ad67221 */ /* 0x000fc20000000000 */
[----:B------:R-:W-:Y:S02]  /*3df0*/  FADD R215, R139, R215 ;  /* 0x000000d78bd77221 */ /* 0x000fe40000000000 */
[----:B-1----:R0:W5:Y:S01]  /*3e00*/  LDL.LU R212, [R1+0xdc] ;  /* 0x0000dc0001d47983 */ /* 0x0021620000300800 */
[----:B------:R-:W-:-:S03]  /*3e10*/  FADD R216, R140, R216 ;  /* 0x000000d88cd87221 */ /* 0x000fc60000000000 */
[----:B------:R1:W-:Y:S01]  /*3e20*/  STL [R1+0x34], R213 ;  /* 0x000034d501007387 */ /* 0x0003e20000100800 */
[----:B--2---:R-:W-:-:S03]  /*3e30*/  FADD R217, R141, R217 ;  /* 0x000000d98dd97221 */ /* 0x004fc60000000000 */
[----:B-1----:R0:W5:Y:S01]  /*3e40*/  LDL.LU R213, [R1+0xd8] ;  /* 0x0000d80001d57983 */ /* 0x0021620000300800 */
[----:B---3--:R-:W-:-:S03]  /*3e50*/  FADD R218, R142, R218 ;  /* 0x000000da8eda7221 */ /* 0x008fc60000000000 */
[----:B------:R1:W-:Y:S01]  /*3e60*/  STL [R1+0x38], R214 ;  /* 0x000038d601007387 */ /* 0x0003e20000100800 */
[----:B----4-:R-:W-:-:S01]  /*3e70*/  FADD R219, R143, R219 ;  /* 0x000000db8fdb7221 */ /* 0x010fc20000000000 */
[----:B------:R-:W-:Y:S02]  /*3e80*/  FADD R220, R144, R220 ;  /* 0x000000dc90dc7221 */ /* 0x000fe40000000000 */
[----:B-1----:R0:W5:Y:S04]  /*3e90*/  LDL.LU R214, [R1+0xd4] ;  /* 0x0000d40001d67983 */ /* 0x0021680000300800 */
[----:B------:R1:W-:Y:S01]  /*3ea0*/  STL [R1+0x3c], R215 ;  /* 0x00003cd701007387 */ /* 0x0003e20000100800 */
[----:B------:R-:W-:-:S01]  /*3eb0*/  FADD R221, R145, R221 ;  /* 0x000000dd91dd7221 */ /* 0x000fc20000000000 */
[----:B------:R-:W-:-:S02]  /*3ec0*/  FADD R222, R146, R222 ;  /* 0x000000de92de7221 */ /* 0x000fc40000000000 */
[----:B-1----:R0:W5:Y:S04]  /*3ed0*/  LDL.LU R215, [R1+0xd0] ;  /* 0x0000d00001d77983 */ /* 0x0021680000300800 */
[----:B------:R1:W-:Y:S01]  /*3ee0*/  STL [R1+0x40], R216 ;  /* 0x000040d801007387 */ /* 0x0003e20000100800 */
[----:B------:R-:W-:-:S03]  /*3ef0*/  FADD R223, R147, R223 ;  /* 0x000000df93df7221 */ /* 0x000fc60000000000 */
        /* <DEDUP_REMOVED lines=13> */
[----:B------:R1:W-:Y:S04]  /*3fd0*/  STL [R1+0x54], R221 ;  /* 0x000054dd01007387 */ /* 0x0003e80000100800 */
        /* <DEDUP_REMOVED lines=12> */
[----:B-1----:R0:W5:Y:S01]  /*40a0*/  LDL.LU R227, [R1+0xa0] ;  /* 0x0000a00001e37983 */ /* 0x0021620000300800 */
        /* <DEDUP_REMOVED lines=82> */
[----:B0-----:R-:W-:-:S06]  /*45d0*/  UMOV UR6, URZ ;  /* 0x0000003f00067c82 */ /* 0x001fcc0008000000 */
.L_x_31:
[----:B------:R-:W-:Y:S05]  /*45e0*/  @!P1 BRA `(.L_x_32) ;  /* 0x0000000000049947 */ /* 0x000fea0003800000 */
[----:B------:R-:W-:Y:S01]  /*45f0*/  BPT.TRAP 0x1 ;  /* 0x000000040000795c */ /* 0x000fe20000300000 */
.L_x_32:
[----:B------:R2:W-:Y:S04]  /*4600*/  STL [R1+0xa4], R2 ;  /* 0x0000a40201007387 */ /* 0x0005e80000100800 */
[----:B--2---:R-:W2:Y:S04]  /*4610*/  LDL R2, [R1+0x70] ;  /* 0x0000700001027983 */ /* 0x004ea80000100800 */
[----:B-----5:R3:W-:Y:S04]  /*4620*/  STL [R1+0xa0], R0 ;  /* 0x0000a00001007387 */ /* 0x0207e80000100800 */
[----:B---3--:R-:W3:Y:S01]  /*4630*/  LDL R0, [R1+0x78] ;  /* 0x0000780001007983 */ /* 0x008ee20000100800 */
[----:B-1----:R-:W-:Y:S01]  /*4640*/  IMAD.U32 R229, RZ, RZ, UR33 ;  /* 0x00000021ffe57e24 */ /* 0x002fe2000f8e00ff */
[----:B--2---:R-:W-:-:S02]  /*4650*/  ISETP.NE.AND P0, PT, R2, RZ, PT ;  /* 0x000000ff0200720c */ /* 0x004fc40003f05270 */
[----:B------:R1:W5:Y:S11]  /*4660*/  LDL.LU R2, [R1+0xa4] ;  /* 0x0000a40001027983 */ /* 0x0003760000300800 */
[----:B------:R-:W-:-:S05]  /*4670*/  @P0 LEA R229, R229, UR22, 0x3 ;  /* 0x00000016e5e50c11 */ /* 0x000fca000f8e18ff */
[----:B------:R-:W-:-:S05]  /*4680*/  @P0 VIADD R229, R229, 0x28 ;  /* 0x00000028e5e50836 */ /* 0x000fca0000000000 */
[----:B---3--:R-:W-:Y:S02]  /*4690*/  @P0 PRMT R229, R0, 0x654, R229 ;  /* 0x0000065400e50816 */ /* 0x008fe400000000e5 */
[----:B------:R1:W5:Y:S01]  /*46a0*/  LDL.LU R0, [R1+0xa0] ;  /* 0x0000a00001007983 */ /* 0x0003620000300800 */
[----:B------:R-:W-:Y:S01]  /*46b0*/  UISETP.GT.U32.AND UP0, UPT, UR15, 0x1, UPT ;  /* 0x000000010f00788c */ /* 0x000fe2000bf04070 */
[----:B------:R1:W-:Y:S05]  /*46c0*/  @P0 SYNCS.ARRIVE.TRANS64.RED.A1T0 RZ, [R229+URZ], RZ ;  /* 0x000000ffe5ff09a7 */ /* 0x0003ea000810043f */
[----:B------:R-:W-:-:S13]  /*46d0*/  PLOP3.LUT P0, PT, PT, PT, UP0, 0x80, 0x0 ;  /* 0x000000000000781c */ /* 0x000fda0003f0f008 */
[----:B-1----:R-:W-:Y:S05]  /*46e0*/  @P0 BRA `(.L_x_33) ;  /* 0x0000000000040947 */ /* 0x002fea0003800000 */
[----:B------:R-:W-:Y:S01]  /*46f0*/  BPT.TRAP 0x1 ;  /* 0x000000040000795c */ /* 0x000fe20000300000 */
.L_x_33:
[----:B------:R-:W-:Y:S02]  /*4700*/  UISETP.GT.AND UP2, UPT, UR25, 0x1, UPT ;  /* 0x000000011900788c */ /* 0x000fe4000bf44270 */
[----:B------:R-:W-:Y:S02]  /*4710*/  UIADD3 UR23, UR23, 0x1, URZ ;  /* 0x0000000117177890 */ /* 0x000fe4000fffe03f */
[----:B------:R-:W-:Y:S02]  /*4720*/  UIADD3 UR33, UR33, 0x1, URZ ;  /* 0x0000000121217890 */ /* 0x000fe4000fffe03f */
[----:B------:R-:W-:Y:S01]  /*4730*/  PLOP3.LUT P0, PT, PT, PT, UP2, 0x80, 0x0 ;  /* 0x000000000000781c */ /* 0x000fe20003f0f028 */
[----:B------:R-:W-:Y:S02]  /*4740*/  UISETP.NE.AND UP0, UPT, UR23, 0x5, UPT ;  /* 0x000000051700788c */ /* 0x000fe4000bf05270 */
[----:B------:R-:W-:Y:S02]  /*4750*/  UIADD3 UR9, UR25, -0x1, URZ ;  /* 0xffffffff19097890 */ /* 0x000fe4000fffe03f */
[----:B------:R-:W-:-:S02]  /*4760*/  USEL UR8, URZ, 0x1, UP0 ;  /* 0x000000013f087887 */ /* 0x000fc40008000000 */
[----:B------:R-:W-:Y:S02]  /*4770*/  UISETP.NE.AND UP1, UPT, UR33, 0x5, UPT ;  /* 0x000000052100788c */ /* 0x000fe4000bf25270 */
[----:B------:R-:W-:Y:S02]  /*4780*/  ULOP3.LUT UR24, UR24, UR8, URZ, 0x3c, !UPT ;  /* 0x0000000818187292 */ /* 0x000fe4000f8e3c3f */
[----:B------:R-:W-:Y:S02]  /*4790*/  USEL UR23, UR23, URZ, UP0 ;  /* 0x0000003f17177287 */ /* 0x000fe40008000000 */
[----:B------:R-:W-:Y:S01]  /*47a0*/  USEL UR33, UR33, URZ, UP1 ;  /* 0x0000003f21217287 */ /* 0x000fe20008800000 */
[----:B------:R-:W-:Y:S01]  /*47b0*/  UMOV UR8, 0x1 ;  /* 0x0000000100087882 */ /* 0x000fe20000000000 */
[----:B------:R-:W-:Y:S01]  /*47c0*/  UMOV UR25, UR9 ;  /* 0x0000000900197c82 */ /* 0x000fe20008000000 */
[----:B------:R-:W-:Y:S09]  /*47d0*/  @P0 BRA `(.L_x_34) ;  /* 0xffffffec00300947 */ /* 0x000ff2000383ffff */
.L_x_26:
[----:B------:R-:W-:-:S04]  /*47e0*/  UISETP.NE.AND UP0, UPT, UR6, URZ, UPT ;  /* 0x0000003f0600728c */ /* 0x000fc8000bf05270 */
[----:B------:R-:W-:-:S06]  /*47f0*/  USEL UR6, URZ, 0x1, !UP0 ;  /* 0x000000013f067887 */ /* 0x000fcc000c000000 */
[----:B------:R-:W-:-:S13]  /*4800*/  ISETP.NE.AND P0, PT, RZ, UR6, PT ;  /* 0x00000006ff007c0c */ /* 0x000fda000bf05270 */
[----:B------:R-:W-:Y:S05]  /*4810*/  @!P0 BRA `(.L_x_35) ;  /* 0x0000000c00c48947 */ /* 0x000fea0003800000 */
[----:B------:R-:W-:Y:S02]  /*4820*/  WARPGROUP.DEPBAR.LE gsb0, 0x0 ;  /* 0x00008000000079c5 */ /* 0x000fe40000010000 */
[----:B-----5:R-:W-:Y:S01]  /*4830*/  FADD R227, R25, R227 ;  /* 0x000000e319e37221 */ /* 0x020fe20000000000 */
[----:B------:R-:W-:-:S04]  /*4840*/  FADD R228, R24, R228 ;  /* 0x000000e418e47221 */ /* 0x000fc80000000000 */
[----:B------:R1:W-:Y:S04]  /*4850*/  STL [R1+0xa0], R227 ;  /* 0x0000a0e301007387 */ /* 0x0003e80000100800 */
[----:B-1----:R-:W2:Y:S04]  /*4860*/  LDL.LU R227, [R1+0x6c] ;  /* 0x00006c0001e37983 */ /* 0x002ea80000300800 */
[----:B--2---:R1:W-:Y:S04]  /*4870*/  STL [R1+0xa4], R227 ;  /* 0x0000a4e301007387 */ /* 0x0043e80000100800 */
        /* <DEDUP_REMOVED lines=52> */
[----:B-1----:R-:W2:Y:S01]  /*4bc0*/  LDL.LU R227, [R1] ;  /* 0x0000000001e37983 */ /* 0x002ea20000300800 */
[----:B------:R-:W-:Y:S01]  /*4bd0*/  FADD R226, R26, R226 ;  /* 0x000000e21ae27221 */ /* 0x000fe20000000000 */
        /* <DEDUP_REMOVED lines=97> */
[----:B--2---:R-:W-:-:S05]  /*51f0*/  FADD R227, R124, R227 ;  /* 0x000000e37ce37221 */ /* 0x004fca0000000000 */
[----:B------:R1:W-:Y:S04]  /*5200*/  STL [R1], R227 ;  /* 0x000000e301007387 */ /* 0x0003e80000100800 */
[----:B-1----:R-:W2:Y:S02]  /*5210*/  LDL.LU R227, [R1+0x10c] ;  /* 0x00010c0001e37983 */ /* 0x002ea40000300800 */
[----:B--2---:R-:W-:-:S05]  /*5220*/  FADD R227, R125, R227 ;  /* 0x000000e37de37221 */ /* 0x004fca0000000000 */
[----:B------:R1:W-:Y:S04]  /*5230*/  STL [R1+0x4], R227 ;  /* 0x000004e301007387 */ /* 0x0003e80000100800 */
        /* <DEDUP_REMOVED lines=78> */
[----:B-1----:R1:W5:Y:S02]  /*5720*/  LDL.LU R227, [R1+0xa0] ;  /* 0x0000a00001e37983 */ /* 0x0023640000300800 */
.L_x_35:
[----:B------:R-:W-:-:S04]  /*5730*/  IMAD.U32 R229, RZ, RZ, UR26 ;  /* 0x0000001affe57e24 */ /* 0x000fc8000f8e00ff */
[----:B------:R2:W-:Y:S01]  /*5740*/  SYNCS.ARRIVE.TRANS64.A1T0 RZ, [R229+UR28], RZ ;  /* 0x000000ffe5ff79a7 */ /* 0x0005e2000810001c */
[----:B------:R-:W-:Y:S02]  /*5750*/  WARPGROUP.DEPBAR.LE gsb0, 0x0 ;  /* 0x00008000000079c5 */ /* 0x000fe40000010000 */
[----:B------:R-:W3:Y:S02]  /*5760*/  LDC R24, c[0x0][0x28c] ;  /* 0x0000a300ff187b82 */ /* 0x000ee40000000800 */
[----:B---3--:R-:W-:-:S13]  /*5770*/  ISETP.GE.AND P0, PT, R24, 0x1, PT ;  /* 0x000000011800780c */ /* 0x008fda0003f06270 */
[----:B--2---:R-:W-:Y:S05]  /*5780*/  @!P0 BRA `(.L_x_36) ;  /* 0x0000000000688947 */ /* 0x004fea0003800000 */
[----:B------:R-:W-:-:S06]  /*5790*/  UISETP.NE.AND UP0, UPT, UR30, 0x3, UPT ;  /* 0x000000031e00788c */ /* 0x000fcc000bf05270 */
[----:B------:R-:W-:-:S13]  /*57a0*/  PLOP3.LUT P0, PT, PT, PT, UP0, 0x80, 0x0 ;  /* 0x000000000000781c */ /* 0x000fda0003f0f008 */
[----:B------:R-:W-:Y:S05]  /*57b0*/  @!P0 BRA `(.L_x_37) ;  /* 0x0000000000048947 */ /* 0x000fea0003800000 */
[----:B------:R-:W-:Y:S01]  /*57c0*/  BPT.TRAP 0x1 ;  /* 0x000000040000795c */ /* 0x000fe20000300000 */
.L_x_37:
[----:B-----5:R2:W-:Y:S04]  /*57d0*/  STL [R1+0xa4], R2 ;  /* 0x0000a40201007387 */ /* 0x0205e80000100800 */
[----:B--2---:R-:W2:Y:S04]  /*57e0*/  LDL R2, [R1+0x70] ;  /* 0x0000700001027983 */ /* 0x004ea80000100800 */
[----:B------:R3:W-:Y:S04]  /*57f0*/  STL [R1+0xa0], R0 ;  /* 0x0000a00001007387 */ /* 0x0007e80000100800 */
[----:B---3--:R-:W3:Y:S01]  /*5800*/  LDL R0, [R1+0x78] ;  /* 0x0000780001007983 */ /* 0x008ee20000100800 */
[----:B--2---:R-:W-:-:S03]  /*5810*/  ISETP.NE.AND P0, PT, R2, RZ, PT ;  /* 0x000000ff0200720c */ /* 0x004fc60003f05270 */
[----:B------:R2:W5:Y:S10]  /*5820*/  LDL.LU R2, [R1+0xa4] ;  /* 0x0000a40001027983 */ /* 0x0005740000300800 */
[----:B------:R-:W-:-:S05]  /*5830*/  VOTEU.ANY UP0, P0 ;  /* 0x00000000003f7886 */ /* 0x000fca0000000100 */
[----:B------:R-:W-:-:S06]  /*5840*/  @UP0 UIADD3 UR6, UR19, UR5, URZ ;  /* 0x0000000513060290 */ /* 0x000fcc000fffe03f */
[----:B------:R-:W-:Y:S02]  /*5850*/  IMAD.U32 R24, RZ, RZ, UR6 ;  /* 0x00000006ff187e24 */ /* 0x000fe4000f8e00ff */
[----:B------:R-:W-:Y:S02]  /*5860*/  IMAD.U32 R27, RZ, RZ, UR6 ;  /* 0x00000006ff1b7e24 */ /* 0x000fe4000f8e00ff */
[----:B------:R-:W-:-:S05]  /*5870*/  @P0 IMAD.WIDE.U32 R24, R24, -0x33333333, RZ ;  /* 0xcccccccd18180825 */ /* 0x000fca00078e00ff */
[----:B------:R-:W-:-:S05]  /*5880*/  @P0 SHF.R.U32.HI R24, RZ, 0x2, R25 ;  /* 0x00000002ff180819 */ /* 0x000fca0000011619 */
[----:B------:R-:W-:-:S05]  /*5890*/  @P0 IMAD R24, R24, -0x5, R27 ;  /* 0xfffffffb18180824 */ /* 0x000fca00078e021b */
[----:B------:R-:W-:-:S05]  /*58a0*/  @P0 LEA R24, R24, UR22, 0x3 ;  /* 0x0000001618180c11 */ /* 0x000fca000f8e18ff */
[----:B------:R-:W-:-:S05]  /*58b0*/  @P0 VIADD R24, R24, 0x28 ;  /* 0x0000002818180836 */ /* 0x000fca0000000000 */
[----:B---3--:R-:W-:Y:S02]  /*58c0*/  @P0 PRMT R24, R0, 0x654, R24 ;  /* 0x0000065400180816 */ /* 0x008fe40000000018 */
[----:B------:R2:W5:Y:S01]  /*58d0*/  LDL.LU R0, [R1+0xa0] ;  /* 0x0000a00001007983 */ /* 0x0005620000300800 */
[----:B------:R-:W-:Y:S01]  /*58e0*/  UISETP.GT.U32.AND UP0, UPT, UR15, 0x1, UPT ;  /* 0x000000010f00788c */ /* 0x000fe2000bf04070 */
[----:B------:R2:W-:Y:S05]  /*58f0*/  @P0 SYNCS.ARRIVE.TRANS64.RED.A1T0 RZ, [R24+URZ], RZ ;  /* 0x000000ff18ff09a7 */ /* 0x0005ea000810043f */
[----:B------:R-:W-:-:S13]  /*5900*/  PLOP3.LUT P0, PT, PT, PT, UP0, 0x80, 0x0 ;  /* 0x000000000000781c */ /* 0x000fda0003f0f008 */
[----:B--2---:R-:W-:Y:S05]  /*5910*/  @P0 BRA `(.L_x_36) ;  /* 0x0000000000040947 */ /* 0x004fea0003800000 */
[----:B------:R-:W-:Y:S01]  /*5920*/  BPT.TRAP 0x1 ;  /* 0x000000040000795c */ /* 0x000fe20000300000 */
.L_x_36:
[----:B-----5:R2:W-:Y:S01]  /*5930*/  STL [R1+0xa0], R0 ;  /* 0x0000a00001007387 */ /* 0x0205e20000100800 */
[----:B------:R-:W-:Y:S01]  /*5940*/  IMAD.U32 R24, RZ, RZ, UR27 ;  /* 0x0000001bff187e24 */ /* 0x000fe2000f8e00ff */
[----:B------:R-:W-:Y:S01]  /*5950*/  UIADD3 UR5, UR29, UR5, URZ ;  /* 0x000000051d057290 */ /* 0x000fe2000fffe03f */
[----:B------:R-:W3:Y:S01]  /*5960*/  LDC R35, c[0x0][0x288] ;  /* 0x0000a200ff237b82 */ /* 0x000ee20000000800 */
[----:B--2---:R-:W2:Y:S02]  /*5970*/  LDL R0, [R1+0x8c] ;  /* 0x00008c0001007983 */ /* 0x004ea40000100800 */
[----:B------:R-:W-:Y:S01]  /*5980*/  SHF.L.U32 R24, R24, 0x1f, RZ ;  /* 0x0000001f18187819 */ /* 0x000fe200000006ff */
[----:B------:R-:W-:Y:S02]  /*5990*/  UISETP.GT.U32.AND UP0, UPT, UR5, 0x4, UPT ;  /* 0x000000040500788c */ /* 0x000fe4000bf04070 */
[----:B------:R-:W-:Y:S01]  /*59a0*/  UISETP.GE.U32.AND UP1, UPT, UR29, 0x5, UPT ;  /* 0x000000051d00788c */ /* 0x000fe2000bf26070 */
[----:B------:R-:W4:Y:S01]  /*59b0*/  SYNCS.PHASECHK.TRANS64.TRYWAIT P0, [UR18+0x8], R24 ;  /* 0x00000818ff0075a7 */ /* 0x000f220008000152 */
[----:B------:R-:W-:-:S02]  /*59c0*/  UISETP.LT.U32.AND UP0, UPT, UR29, 0x5, UP0 ;  /* 0x000000051d00788c */ /* 0x000fc40008701070 */
[----:B------:R-:W-:Y:S02]  /*59d0*/  UIMAD.WIDE.U32 UR6, UR5, -0x33333333, URZ ;  /* 0xcccccccd050678a5 */ /* 0x000fe4000f8e003f */
[----:B------:R-:W-:Y:S02]  /*59e0*/  USEL UR8, URZ, 0x1, !UP0 ;  /* 0x000000013f087887 */ /* 0x000fe4000c000000 */
[----:B------:R-:W-:Y:S01]  /*59f0*/  USHF.R.U32.HI UR6, URZ, 0x2, UR7 ;  /* 0x000000023f067899 */ /* 0x000fe20008011607 */
[----:B--2---:R-:W-:Y:S02]  /*5a00*/  IMAD.SHL.U32 R32, R0, 0x2, RZ ;  /* 0x0000000200207824 */ /* 0x004fe400078e00ff */
[----:B------:R2:W5:Y:S01]  /*5a10*/  LDL.LU R0, [R1+0xa0] ;  /* 0x0000a00001007983 */ /* 0x0005620000300800 */
[----:B------:R-:W-:Y:S02]  /*5a20*/  ULOP3.LUT UR4, UR4, UR8, URZ, 0x3c, !UPT ;  /* 0x0000000804047292 */ /* 0x000fe4000f8e3c3f */
[----:B------:R-:W-:Y:S01]  /*5a30*/  UIMAD UR5, UR6, -0x5, UR5 ;  /* 0xfffffffb060578a4 */ /* 0x000fe2000f8e0205 */
[----:B------:R-:W-:Y:S01]  /*5a40*/  SHF.R.S32.HI R33, RZ, 0x1f, R32 ;  /* 0x0000001fff217819 */ /* 0x000fe20000011420 */
[----:B------:R-:W-:Y:S01]  /*5a50*/  @UP1 ULOP3.LUT UR4, UR4, 0x1, UR6, 0x78, !UPT ;  /* 0x0000000104041892 */ /* 0x000fe2000f8e7806 */
[----:B---34-:R-:W-:Y:S11]  /*5a60*/  @!P0 BRA `(.L_x_38) ;  /* 0x000000ac000c8947 */ /* 0x018ff60003800000 */
.L_x_325:
[----:B------:R4:W-:Y:S01]  /*5a70*/  STL [R1+0xa8], R3 ;  /* 0x0000a80301007387 */ /* 0x0009e20000100800 */
[----:B------:R-:W-:Y:S01]  /*5a80*/  ULDC.64 UR6, c[0x0][0x5d0] ;  /* 0x0001740000067ab9 */ /* 0x000fe20000000a00 */
[----:B------:R-:W-:Y:S02]  /*5a90*/  ULDC UR8, c[0x0][0x284] ;  /* 0x0000a10000087ab9 */ /* 0x000fe40000000800 */
[----:B----4-:R-:W4:Y:S04]  /*5aa0*/  LDL.LU R3, [R1+0x88] ;  /* 0x0000880001037983 */ /* 0x010f280000300800 */
[----:B------:R0:W-:Y:S04]  /*5ab0*/  STL [R1+0xa4], R2 ;  /* 0x0000a40201007387 */ /* 0x0001e80000100800 */
[----:B0-----:R-:W2:Y:S04]  /*5ac0*/  LDL R2, [R1+0x84] ;  /* 0x0000840001027983 */ /* 0x001ea80000100800 */
[----:B-----5:R0:W-:Y:S04]  /*5ad0*/  STL [R1+0xa0], R0 ;  /* 0x0000a00001007387 */ /* 0x0201e80000100800 */
[----:B0-----:R-:W3:Y:S01]  /*5ae0*/  LDL R0, [R1+0x74] ;  /* 0x0000740001007983 */ /* 0x001ee20000100800 */
[----:B----4-:R-:W-:-:S03]  /*5af0*/  IMAD.SHL.U32 R37, R3, 0x100, RZ ;  /* 0x0000010003257824 */ /* 0x010fc600078e00ff */
[----:B------:R0:W5:Y:S01]  /*5b00*/  LDL.LU R3, [R1+0xa8] ;  /* 0x0000a80001037983 */ /* 0x0001620000300800 */
[----:B--2---:R-:W-:-:S03]  /*5b10*/  IMAD.SHL.U32 R34, R2, 0x40, RZ ;  /* 0x0000004002227824 */ /* 0x004fc600078e00ff */
[----:B------:R0:W5:Y:S01]  /*5b20*/  LDL.LU R2, [R1+0xa4] ;  /* 0x0000a40001027983 */ /* 0x0001620000300800 */
[----:B---3--:R-:W-:Y:S01]  /*5b30*/  SHF.R.S32.HI R38, RZ, 0x1f, R0 ;  /* 0x0000001fff267819 */ /* 0x008fe20000011400 */
[----:B------:R-:W-:-:S04]  /*5b40*/  IMAD.WIDE.U32 R24, R0, UR6, R32 ;  /* 0x0000000600187c25 */ /* 0x000fc8000f8e0020 */
[----:B------:R-:W-:-:S04]  /*5b50*/  IMAD R26, R38, UR6, RZ ;  /* 0x00000006261a7c24 */ /* 0x000fc8000f8e02ff */
[----:B------:R-:W-:Y:S02]  /*5b60*/  IMAD R27, R0, UR7, R26 ;  /* 0x00000007001b7c24 */ /* 0x000fe4000f8e021a */
[----:B------:R0:W5:Y:S01]  /*5b70*/  LDL.LU R0, [R1+0xa0] ;  /* 0x0000a00001007983 */ /* 0x0001620000300800 */
[----:B------:R-:W-:-:S04]  /*5b80*/  ISETP.GE.AND P0, PT, R34, UR8, PT ;  /* 0x0000000822007c0c */ /* 0x000fc8000bf06270 */
[C---:B------:R-:W-:Y:S02]  /*5b90*/  ISETP.GE.OR P0, PT, R37.reuse, R35, P0 ;  /* 0x000000232500720c */ /* 0x040fe40000706670 */
[----:B------:R-:W-:Y:S02]  /*5ba0*/  SHF.R.S32.HI R36, RZ, 0x1f, R37 ;  /* 0x0000001fff247819 */ /* 0x000fe40000011425 */
[----:B------:R-:W-:-:S04]  /*5bb0*/  IADD3 R24, P1, R37, R24, RZ ;  /* 0x0000001825187210 */ /* 0x000fc80007f3e0ff */
[----:B------:R-:W-:-:S05]  /*5bc0*/  IADD3.X R25, R36, R25, R27, P1, !PT ;  /* 0x0000001924197210 */ /* 0x000fca0000ffe41b */
[----:B0-----:R-:W-:Y:S05]  /*5bd0*/  @P0 BRA `(.L_x_39) ;  /* 0x0000008c00d40947 */ /* 0x001fea0003800000 */
[----:B------:R0:W-:Y:S01]  /*5be0*/  STL.64 [R1+0xb0], R4 ;  /* 0x0000b00401007387 */ /* 0x0001e20000100a00 */
[----:B------:R-:W2:Y:S01]  /*5bf0*/  LDC.64 R28, c[0x0][0x5c8] ;  /* 0x00017200ff1c7b82 */ /* 0x000ea20000000a00 */
[----:B------:R-:W-:Y:S02]  /*5c00*/  ULDC.64 UR6, c[0x0][0x5c0] ;  /* 0x0001700000067ab9 */ /* 0x000fe40000000a00 */
[----:B0-----:R-:W3:Y:S04]  /*5c10*/  LDL.64 R4, [R1+0x90] ;  /* 0x0000900001047983 */ /* 0x001ee80000100a00 */
[----:B-----5:R0:W-:Y:S04]  /*5c20*/  STL [R1+0xa8], R3 ;  /* 0x0000a80301007387 */ /* 0x0201e80000100800 */
[----:B0-----:R-:W3:Y:S04]  /*5c30*/  LDL.LU R3, [R1+0x84] ;  /* 0x0000840001037983 */ /* 0x001ee80000300800 */
[----:B------:R0:W-:Y:S04]  /*5c40*/  STL [R1+0xa4], R2 ;  /* 0x0000a40201007387 */ /* 0x0001e80000100800 */
[----:B0-----:R-:W4:Y:S04]  /*5c50*/  LDL R2, [R1+0x8c] ;  /* 0x00008c0001027983 */ /* 0x001f280000100800 */
[----:B------:R0:W-:Y:S04]  /*5c60*/  STL [R1+0xa0], R0 ;  /* 0x0000a00001007387 */ /* 0x0001e80000100800 */
[----:B0-----:R-:W4:Y:S01]  /*5c70*/  LDL R0, [R1+0x98] ;  /* 0x0000980001007983 */ /* 0x001f220000100800 */
[----:B---3--:R-:W-:-:S03]  /*5c80*/  IMAD.WIDE R30, R3, 0x40, R4 ;  /* 0x00000040031e7825 */ /* 0x008fc600078e0204 */
[----:B------:R0:W5:Y:S01]  /*5c90*/  LDL.LU.64 R4, [R1+0xb0] ;  /* 0x0000b00001047983 */ /* 0x0001620000300a00 */
[-C--:B--2---:R-:W-:Y:S02]  /*5ca0*/  IMAD R26, R31, R28.reuse, RZ ;  /* 0x0000001c1f1a7224 */ /* 0x084fe400078e02ff */
[C---:B------:R-:W-:Y:S01]  /*5cb0*/  IMAD.WIDE.U32 R24, R30.reuse, R28, R24 ;  /* 0x0000001c1e187225 */ /* 0x040fe200078e0018 */
[----:B------:R0:W5:Y:S03]  /*5cc0*/  LDL.LU R3, [R1+0xa8] ;  /* 0x0000a80001037983 */ /* 0x0001660000300800 */
[----:B------:R-:W-:Y:S01]  /*5cd0*/  IMAD R27, R30, R29, R26 ;  /* 0x0000001d1e1b7224 */ /* 0x000fe200078e021a */
[----:B------:R-:W-:Y:S02]  /*5ce0*/  LEA R26, P0, R28, R24, 0x3 ;  /* 0x000000181c1a7211 */ /* 0x000fe400078018ff */
[----:B------:R-:W-:Y:S01]  /*5cf0*/  IADD3 R24, P1, R24, UR6, RZ ;  /* 0x0000000618187c10 */ /* 0x000fe2000ff3e0ff */
[----:B------:R-:W-:Y:S01]  /*5d00*/  IMAD.IADD R27, R25, 0x1, R27 ;  /* 0x00000001191b7824 */ /* 0x000fe200078e021b */
[----:B------:R-:W-:-:S04]  /*5d10*/  IADD3 R26, P3, R26, UR6, RZ ;  /* 0x000000061a1a7c10 */ /* 0x000fc8000ff7e0ff */
[----:B------:R-:W-:Y:S01]  /*5d20*/  LEA.HI.X R29, R28, R27, R29, 0x3, P0 ;  /* 0x0000001b1c1d7211 */ /* 0x000fe200000f1c1d */
[----:B----4-:R-:W-:Y:S01]  /*5d30*/  IMAD R28, R2, -0x2, R35 ;  /* 0xfffffffe021c7824 */ /* 0x010fe200078e0223 */
[----:B------:R-:W-:Y:S01]  /*5d40*/  FSETP.NEU.AND P0, PT, RZ, UR31, PT ;  /* 0x0000001fff007c0b */ /* 0x000fe2000bf0d000 */
[----:B------:R0:W5:Y:S01]  /*5d50*/  LDL.LU R2, [R1+0xa4] ;  /* 0x0000a40001027983 */ /* 0x0001620000300800 */
[----:B------:R-:W-:Y:S01]  /*5d60*/  IADD3.X R25, R27, UR7, RZ, P1, !PT ;  /* 0x000000071b197c10 */ /* 0x000fe20008ffe4ff */
[----:B------:R-:W-:Y:S01]  /*5d70*/  BSSY B0, `(.L_x_39) ;  /* 0x00008db000007945 */ /* 0x000fe20003800000 */
[----:B------:R-:W-:Y:S01]  /*5d80*/  IADD3.X R27, R29, UR7, RZ, P3, !PT ;  /* 0x000000071d1b7c10 */ /* 0x000fe20009ffe4ff */
[----:B------:R-:W-:Y:S02]  /*5d90*/  IMAD.IADD R39, R0, 0x1, -R34 ;  /* 0x0000000100277824 */ /* 0x000fe400078e0a22 */
[----:B------:R0:W5:Y:S01]  /*5da0*/  LDL.LU R0, [R1+0xa0] ;  /* 0x0000a00001007983 */ /* 0x0001620000300800 */
[----:B------:R-:W-:-:S05]  /*5db0*/  IMAD.IADD R34, R28, 0x1, -R37 ;  /* 0x000000011c227824 */ /* 0x000fca00078e0a25 */
[----:B------:R-:W-:Y:S05]  /*5dc0*/  @!P0 BRA `(.L_x_40) ;  /* 0x0000006800dc8947 */ /* 0x000fea0003800000 */
[----:B-----5:R2:W-:Y:S01]  /*5dd0*/  STL [R1+0xa0], R0 ;  /* 0x0000a00001007387 */ /* 0x0205e20000100800 */
[----:B------:R-:W-:Y:S01]  /*5de0*/  ULDC.64 UR6, c[0x0][0x5b8] ;  /* 0x00016e0000067ab9 */ /* 0x000fe20000000a00 */
[----:B------:R-:W-:Y:S02]  /*5df0*/  ULDC.64 UR8, c[0x0][0x5a8] ;  /* 0x00016a0000087ab9 */ /* 0x000fe40000000a00 */
[----:B--2---:R-:W2:Y:S01]  /*5e00*/  LDL.LU R0, [R1+0x74] ;  /* 0x0000740001007983 */ /* 0x004ea20000300800 */
[----:B------:R-:W-:Y:S01]  /*5e10*/  IMAD R28, R38, UR6, RZ ;  /* 0x00000006261c7c24 */ /* 0x000fe2000f8e02ff */
[----:B------:R-:W-:Y:S01]  /*5e20*/  BSSY B1, `(.L_x_41) ;  /* 0x0000011000017945 */ /* 0x000fe20003800000 */
[----:B--2---:R-:W-:-:S04]  /*5e30*/  IMAD.WIDE.U32 R32, R0, UR6, R32 ;  /* 0x0000000600207c25 */ /* 0x004fc8000f8e0020 */
[----:B------:R-:W-:Y:S01]  /*5e40*/  IMAD R29, R0, UR7, R28 ;  /* 0x00000007001d7c24 */ /* 0x000fe2000f8e021c */
[----:B------:R-:W-:Y:S01]  /*5e50*/  IADD3 R32, P0, R37, R32, RZ ;  /* 0x0000002025207210 */ /* 0x000fe20007f1e0ff */
[----:B------:R2:W5:Y:S01]  /*5e60*/  LDL.LU R0, [R1+0xa0] ;  /* 0x0000a00001007983 */ /* 0x0005620000300800 */
[----:B------:R-:W-:Y:S02]  /*5e70*/  ULDC.64 UR6, c[0x0][0x5b0] ;  /* 0x00016c0000067ab9 */ /* 0x000fe40000000a00 */
[----:B------:R-:W-:Y:S01]  /*5e80*/  IADD3.X R33, R36, R33, R29, P0, !PT ;  /* 0x0000002124217210 */ /* 0x000fe200007fe41d */
[----:B------:R-:W-:Y:S01]  /*5e90*/  IMAD R35, R31, UR6, RZ ;  /* 0x000000061f237c24 */ /* 0x000fe2000f8e02ff */
[----:B------:R-:W-:Y:S01]  /*5ea0*/  ISETP.GE.AND P0, PT, R39, 0x1, PT ;  /* 0x000000012700780c */ /* 0x000fe20003f06270 */
[----:B------:R-:W-:-:S03]  /*5eb0*/  IMAD.WIDE.U32 R28, R30, UR6, R32 ;  /* 0x000000061e1c7c25 */ /* 0x000fc6000f8e0020 */
[----:B------:R-:W-:Y:S01]  /*5ec0*/  ISETP.LT.OR P4, PT, R34, 0x1, !P0 ;  /* 0x000000012200780c */ /* 0x000fe20004781670 */
[----:B------:R-:W-:Y:S01]  /*5ed0*/  IMAD R35, R30, UR7, R35 ;  /* 0x000000071e237c24 */ /* 0x000fe2000f8e0223 */
[----:B------:R-:W-:-:S04]  /*5ee0*/  IADD3 R28, P1, R28, UR8, RZ ;  /* 0x000000081c1c7c10 */ /* 0x000fc8000ff3e0ff */
[--C-:B------:R-:W-:Y:S02]  /*5ef0*/  IADD3.X R29, R29, UR9, R35.reuse, P1, !PT ;  /* 0x000000091d1d7c10 */ /* 0x100fe40008ffe423 */
[----:B------:R-:W-:-:S05]  /*5f00*/  PRMT R35, RZ, 0x7610, R35 ;  /* 0x00007610ff237816 */ /* 0x000fca0000000023 */
[----:B--2---:R-:W-:Y:S05]  /*5f10*/  @P4 BRA `(.L_x_42) ;  /* 0x0000000000044947 */ /* 0x004fea0003800000 */
[----:B------:R2:W5:Y:S02]  /*5f20*/  LDG.E.U8 R35, desc[UR20][R28.64] ;  /* 0x000000141c237981 */ /* 0x000564000c1e1100 */
.L_x_42:
[----:B------:R-:W-:Y:S05]  /*5f30*/  BSYNC B1 ;  /* 0x0000000000017941 */ /* 0x000fea0003800000 */
.L_x_41:
[----:B-----5:R-:W-:Y:S01]  /*5f40*/  LOP3.LUT R35, R35, 0xff, RZ, 0xc0, !PT ;  /* 0x000000ff23237812 */ /* 0x020fe200078ec0ff */
[----:B------:R-:W-:Y:S01]  /*5f50*/  BSSY B1, `(.L_x_43) ;  /* 0x000000b000017945 */ /* 0x000fe20003800000 */
[----:B------:R-:W-:Y:S02]  /*5f60*/  ISETP.LT.OR P3, PT, R34, 0x2, !P0 ;  /* 0x000000022200780c */ /* 0x000fe40004761670 */
[----:B------:R-:W-:-:S05]  /*5f70*/  F2FP.F16.E4M3.UNPACK_B R35, R35 ;  /* 0x00000023ff23723e */ /* 0x000fca00020006ff */
[----:B------:R-:W-:-:S05]  /*5f80*/  HADD2.F32 R35, -RZ, R35.H0_H0 ;  /* 0x20000023ff237230 */ /* 0x000fca0000004100 */
[----:B------:R-:W-:-:S04]  /*5f90*/  FMUL R35, R35, UR31 ;  /* 0x0000001f23237c20 */ /* 0x000fc80008400000 */
[----:B------:R-:W-:-:S05]  /*5fa0*/  FFMA R35, R228, UR32, R35 ;  /* 0x00000020e4237c23 */ /* 0x000fca0008000023 */
[----:B------:R-:W-:Y:S02]  /*5fb0*/  F2FP.SATFINITE.E4M3.F32.PACK_AB_MERGE_C R37, RZ, R35, RZ ;  /* 0x00000023ff25723e */ /* 0x000fe400048070ff */
[----:B------:R-:W-:-:S03]  /*5fc0*/  PRMT R35, RZ, 0x7610, R35 ;  /* 0x00007610ff237816 */ /* 0x000fc60000000023 */
[----:B------:R3:W-:Y:S01]  /*5fd0*/  @!P4 STG.E.U8 desc[UR20][R24.64], R37 ;  /* 0x000000251800c986 */ /* 0x0007e2000c101114 */
[----:B------:R-:W-:Y:S05]  /*5fe0*/  @P3 BRA `(.L_x_44) ;  /* 0x0000000000043947 */ /* 0x000fea0003800000 */
[----:B------:R4:W5:Y:S02]  /*5ff0*/  LDG.E.U8 R35, desc[UR20][R28.64+0x1] ;  /* 0x000001141c237981 */ /* 0x000964000c1e1100 */
.L_x_44:
[----:B------:R-:W-:Y:S05]  /*6000*/  BSYNC B1 ;  /* 0x0000000000017941 */ /* 0x000fea0003800000 */
.L_x_43:
[----:B-----5:R-:W-:Y:S01]  /*6010*/  LOP3.LUT R35, R35, 0xff, RZ, 0xc0, !PT ;  /* 0x000000ff23237812 */ /* 0x020fe200078ec0ff */
[----:B------:R-:W-:Y:S01]  /*6020*/  BSSY B1, `(.L_x_45) ;  /* 0x0000013000017945 */ /* 0x000fe20003800000 */
[----:B---3--:R-:W-:Y:S02]  /*6030*/  IADD3 R37, P1, R30, 0x8, RZ ;  /* 0x000000081e257810 */ /* 0x008fe40007f3e0ff */
[----:B------:R-:W-:-:S03]  /*6040*/  F2FP.F16.E4M3.UNPACK_B R35, R35 ;  /* 0x00000023ff23723e */ /* 0x000fc600020006ff */
[----:B------:R-:W-:Y:S01]  /*6050*/  IMAD.X R31, RZ, RZ, R31, P1 ;  /* 0x000000ffff1f7224 */ /* 0x000fe200008e061f */
[----:B------:R-:W-:Y:S01]  /*6060*/  ISETP.GE.AND P1, PT, R39, 0x9, PT ;  /* 0x000000092700780c */ /* 0x000fe20003f26270 */
[----:B------:R-:W-:Y:S02]  /*6070*/  HADD2.F32 R35, -RZ, R35.H0_H0 ;  /* 0x20000023ff237230 */ /* 0x000fe40000004100 */
[----:B------:R-:W-:Y:S01]  /*6080*/  IMAD R36, R31, UR6, RZ ;  /* 0x000000061f247c24 */ /* 0x000fe2000f8e02ff */
[----:B------:R-:W-:Y:S01]  /*6090*/  ISETP.LT.OR P5, PT, R34, 0x1, !P1 ;  /* 0x000000012200780c */ /* 0x000fe20004fa1670 */
[----:B------:R-:W-:-:S04]  /*60a0*/  IMAD.WIDE.U32 R32, R37, UR6, R32 ;  /* 0x0000000625207c25 */ /* 0x000fc8000f8e0020 */
[----:B------:R-:W-:Y:S01]  /*60b0*/  FMUL R30, R35, UR31 ;  /* 0x0000001f231e7c20 */ /* 0x000fe20008400000 */
[----:B------:R-:W-:-:S03]  /*60c0*/  IMAD R37, R37, UR7, R36 ;  /* 0x0000000725257c24 */ /* 0x000fc6000f8e0224 */
[----:B------:R-:W-:Y:S01]  /*60d0*/  FFMA R227, R227, UR32, R30 ;  /* 0x00000020e3e37c23 */ /* 0x000fe2000800001e */
[----:B------:R-:W-:Y:S02]  /*60e0*/  IADD3 R30, P4, R32, UR8, RZ ;  /* 0x00000008201e7c10 */ /* 0x000fe4000ff9e0ff */
[----:B------:R-:W-:Y:S02]  /*60f0*/  PRMT R32, RZ, 0x7610, R32 ;  /* 0x00007610ff207816 */ /* 0x000fe40000000020 */
[----:B------:R-:W-:Y:S02]  /*6100*/  F2FP.SATFINITE.E4M3.F32.PACK_AB_MERGE_C R227, RZ, R227, RZ ;  /* 0x000000e3ffe3723e */ /* 0x000fe400048070ff */
[----:B------:R-:W-:-:S03]  /*6110*/  IADD3.X R31, R33, UR9, R37, P4, !PT ;  /* 0x00000009211f7c10 */ /* 0x000fc6000a7fe425 */
[----:B------:R3:W-:Y:S01]  /*6120*/  @!P3 STG.E.U8 desc[UR20][R24.64+0x1], R227 ;  /* 0x000001e31800b986 */ /* 0x0007e2000c101114 */
[----:B------:R-:W-:Y:S05]  /*6130*/  @P5 BRA `(.L_x_46) ;  /* 0x0000000000045947 */ /* 0x000fea0003800000 */
[----:B------:R0:W5:Y:S02]  /*6140*/  LDG.E.U8 R32, desc[UR20][R30.64] ;  /* 0x000000141e207981 */ /* 0x000164000c1e1100 */
.L_x_46:
[----:B------:R-:W-:Y:S05]  /*6150*/  BSYNC B1 ;  /* 0x0000000000017941 */ /* 0x000fea0003800000 */
.L_x_45:
[----:B-----5:R-:W-:Y:S01]  /*6160*/  LOP3.LUT R32, R32, 0xff, RZ, 0xc0, !PT ;  /* 0x000000ff20207812 */ /* 0x020fe200078ec0ff */
[----:B------:R-:W-:Y:S01]  /*6170*/  BSSY B1, `(.L_x_47) ;  /* 0x000000b000017945 */ /* 0x000fe20003800000 */
[----:B------:R-:W-:Y:S02]  /*6180*/  ISETP.LT.OR P3, PT, R34, 0x2, !P1 ;  /* 0x000000022200780c */ /* 0x000fe40004f61670 */
[----:B------:R-:W-:-:S05]  /*6190*/  F2FP.F16.E4M3.UNPACK_B R32, R32 ;  /* 0x00000020ff20723e */ /* 0x000fca00020006ff */
[----:B------:R-:W-:-:S05]  /*61a0*/  HADD2.F32 R32, -RZ, R32.H0_H0 ;  /* 0x20000020ff207230 */ /* 0x000fca0000004100 */
[----:B------:R-:W-:Y:S01]  /*61b0*/  FMUL R33, R32, UR31 ;  /* 0x0000001f20217c20 */ /* 0x000fe20008400000 */
[----:B------:R-:W-:-:S03]  /*61c0*/  PRMT R32, RZ, 0x7610, R32 ;  /* 0x00007610ff207816 */ /* 0x000fc60000000020 */
[----:B------:R-:W-:-:S05]  /*61d0*/  FFMA R33, R226, UR32, R33 ;  /* 0x00000020e2217c23 */ /* 0x000fca0008000021 */
[----:B------:R-:W-:-:S05]  /*61e0*/  F2FP.SATFINITE.E4M3.F32.PACK_AB_MERGE_C R33, RZ, R33, RZ ;  /* 0x00000021ff21723e */ /* 0x000fca00048070ff */
[----:B------:R0:W-:Y:S01]  /*61f0*/  @!P5 STG.E.U8 desc[UR20][R26.64], R33 ;  /* 0x000000211a00d986 */ /* 0x0001e2000c101114 */
[----:B------:R-:W-:Y:S05]  /*6200*/  @P3 BRA `(.L_x_48) ;  /* 0x0000000000043947 */ /* 0x000fea0003800000 */
[----:B------:R0:W5:Y:S02]  /*6210*/  LDG.E.U8 R32, desc[UR20][R30.64+0x1] ;  /* 0x000001141e207981 */ /* 0x000164000c1e1100 */
.L_x_48:
[----:B------:R-:W-:Y:S05]  /*6220*/  BSYNC B1 ;  /* 0x0000000000017941 */ /* 0x000fea0003800000 */
.L_x_47:
[----:B-----5:R-:W-:Y:S01]  /*6230*/  LOP3.LUT R32, R32, 0xff, RZ, 0xc0, !PT ;  /* 0x000000ff20207812 */ /* 0x020fe200078ec0ff */
[----:B------:R-:W-:Y:S01]  /*6240*/  BSSY B1, `(.L_x_49) ;  /* 0x000000b000017945 */ /* 0x000fe20003800000 */
[----:B------:R-:W-:Y:S02]  /*6250*/  ISETP.LT.OR P4, PT, R34, 0x9, !P0 ;  /* 0x000000092200780c */ /* 0x000fe40004781670 */
[----:B------:R-:W-:-:S05]  /*6260*/  F2FP.F16.E4M3.UNPACK_B R32, R32 ;  /* 0x00000020ff20723e */ /* 0x000fca00020006ff */
[----:B------:R-:W-:-:S05]  /*6270*/  HADD2.F32 R32, -RZ, R32.H0_H0 ;  /* 0x20000020ff207230 */ /* 0x000fca0000004100 */
[----:B------:R-:W-:-:S04]  /*6280*/  FMUL R32, R32, UR31 ;  /* 0x0000001f20207c20 */ /* 0x000fc80008400000 */
[----:B------:R-:W-:-:S05]  /*6290*/  FFMA R32, R225, UR32, R32 ;  /* 0x00000020e1207c23 */ /* 0x000fca0008000020 */
[----:B0-----:R-:W-:Y:S02]  /*62a0*/  F2FP.SATFINITE.E4M3.F32.PACK_AB_MERGE_C R33, RZ, R32, RZ ;  /* 0x00000020ff21723e */ /* 0x001fe400048070ff */
[----:B------:R-:W-:-:S03]  /*62b0*/  PRMT R32, RZ, 0x7610, R32 ;  /* 0x00007610ff207816 */ /* 0x000fc60000000020 */
[----:B------:R0:W-:Y:S01]  /*62c0*/  @!P3 STG.E.U8 desc[UR20][R26.64+0x1], R33 ;  /* 0x000001211a00b986 */ /* 0x0001e2000c101114 */
[----:B------:R-:W-:Y:S05]  /*62d0*/  @P4 BRA `(.L_x_50) ;  /* 0x0000000000044947 */ /* 0x000fea0003800000 */
[----:B------:R0:W5:Y:S02]  /*62e0*/  LDG.E.U8 R32, desc[UR20][R28.64+0x8] ;  /* 0x000008141c207981 */ /* 0x000164000c1e1100 */
.L_x_50:
[----:B------:R-:W-:Y:S05]  /*62f0*/  BSYNC B1 ;  /* 0x0000000000017941 */ /* 0x000fea0003800000 */
.L_x_49:
[----:B-----5:R-:W-:Y:S01]  /*6300*/  LOP3.LUT R32, R32, 0xff, RZ, 0xc0, !PT ;  /* 0x000000ff20207812 */ /* 0x020fe200078ec0ff */
[----:B------:R-:W-:Y:S01]  /*6310*/  BSSY B1, `(.L_x_51) ;  /* 0x000000b000017945 */ /* 0x000fe20003800000 */
[----:B------:R-:W-:Y:S02]  /*6320*/  ISETP.LT.OR P3, PT, R34, 0xa, !P0 ;  /* 0x0000000a2200780c */ /* 0x000fe40004761670 */
[----:B------:R-:W-:-:S05]  /*6330*/  F2FP.F16.E4M3.UNPACK_B R32, R32 ;  /* 0x00000020ff20723e */ /* 0x000fca00020006ff */
[----:B------:R-:W-:-:S05]  /*6340*/  HADD2.F32 R32, -RZ, R32.H0_H0 ;  /* 0x20000020ff207230 */ /* 0x000fca0000004100 */
[----:B0-----:R-:W-:Y:S01]  /*6350*/  FMUL R33, R32, UR31 ;  /* 0x0000001f20217c20 */ /* 0x001fe20008400000 */
[----:B------:R-:W-:-:S03]  /*6360*/  PRMT R32, RZ, 0x7610, R32 ;  /* 0x00007610ff207816 */ /* 0x000fc60000000020 */
[----:B------:R-:W-:-:S05]  /*6370*/  FFMA R33, R224, UR32, R33 ;  /* 0x00000020e0217c23 */ /* 0x000fca0008000021 */
[----:B------:R-:W-:-:S05]  /*6380*/  F2FP.SATFINITE.E4M3.F32.PACK_AB_MERGE_C R33, RZ, R33, RZ ;  /* 0x00000021ff21723e */ /* 0x000fca00048070ff */
[----:B------:R0:W-:Y:S01]  /*6390*/  @!P4 STG.E.U8 desc[UR20][R24.64+0x8], R33 ;  /* 0x000008211800c986 */ /* 0x0001e2000c101114 */
[----:B------:R-:W-:Y:S05]  /*63a0*/  @P3 BRA `(.L_x_52) ;  /* 0x0000000000043947 */ /* 0x000fea0003800000 */
[----:B------:R0:W5:Y:S02]  /*63b0*/  LDG.E.U8 R32, desc[UR20][R28.64+0x9] ;  /* 0x000009141c207981 */ /* 0x000164000c1e1100 */
.L_x_52:
[----:B------:R-:W-:Y:S05]  /*63c0*/  BSYNC B1 ;  /* 0x0000000000017941 */ /* 0x000fea0003800000 */
.L_x_51:
        /* <DEDUP_REMOVED lines=12> */
.L_x_54:
[----:B------:R-:W-:Y:S05]  /*6490*/  BSYNC B1 ;  /* 0x0000000000017941 */ /* 0x000fea0003800000 */
.L_x_53:
        /* <DEDUP_REMOVED lines=12> */
.L_x_56:
[----:B------:R-:W-:Y:S05]  /*6560*/  BSYNC B1 ;  /* 0x0000000000017941 */ /* 0x000fea0003800000 */
.L_x_55:
        /* <DEDUP_REMOVED lines=12> */
.L_x_58:
[----:B------:R-:W-:Y:S05]  /*6630*/  BSYNC B1 ;  /* 0x0000000000017941 */ /* 0x000fea0003800000 */
.L_x_57:
        /* <DEDUP_REMOVED lines=12> */
.L_x_60:
[----:B------:R-:W-:Y:S05]  /*6700*/  BSYNC B1 ;  /* 0x0000000000017941 */ /* 0x000fea0003800000 */
.L_x_59:
        /* <DEDUP_REMOVED lines=12> */
.L_x_62:
[----:B------:R-:W-:Y:S05]  /*67d0*/  BSYNC B1 ;  /* 0x0000000000017941 */ /* 0x000fea0003800000 */
.L_x_61:
        /* <DEDUP_REMOVED lines=12> */
.L_x_64:
[----:B------:R-:W-:Y:S05]  /*68a0*/  BSYNC B1 ;  /* 0x0000000000017941 */ /* 0x000fea0003800000 */
.L_x_63:
        /* <DEDUP_REMOVED lines=12> */
.L_x_66:
[----:B------:R-:W-:Y:S05]  /*6970*/  BSYNC B1 ;  /* 0x0000000000017941 */ /* 0x000fea0003800000 */
.L_x_65:
        /* <DEDUP_REMOVED lines=12> */
.L_x_68:
[----:B------:R-:W-:Y:S05]  /*6a40*/  BSYNC B1 ;  /* 0x0000000000017941 */ /* 0x000fea0003800000 */
.L_x_67:
        /* <DEDUP_REMOVED lines=12> */
.L_x_70:
[----:B------:R-:W-:Y:S05]  /*6b10*/  BSYNC B1 ;  /* 0x0000000000017941 */ /* 0x000fea0003800000 */
.L_x_69:
        /* <DEDUP_REMOVED lines=12> */
.L_x_72:
[----:B------:R-:W-:Y:S05]  /*6be0*/  BSYNC B1 ;  /* 0x0000000000017941 */ /* 0x000fea0003800000 */
.L_x_71:
        /* <DEDUP_REMOVED lines=12> */
.L_x_74:
[----:B------:R-:W-:Y:S05]  /*6cb0*/  BSYNC B1 ;  /* 0x0000000000017941 */ /* 0x000fea0003800000 */
.L_x_73:
        /* <DEDUP_REMOVED lines=12> */
.L_x_76:
[----:B------:R-:W-:Y:S05]  /*6d80*/  BSYNC B1 ;  /* 0x0000000000017941 */ /* 0x000fea0003800000 */
.L_x_75:
        /* <DEDUP_REMOVED lines=12> */
.L_x_78:
[----:B------:R-:W-:Y:S05]  /*6e50*/  BSYNC B1 ;  /* 0x0000000000017941 */ /* 0x000fea0003800000 */
.L_x_77:
        /* <DEDUP_REMOVED lines=12> */
.L_x_80:
[----:B------:R-:W-:Y:S05]  /*6f20*/  BSYNC B1 ;  /* 0x0000000000017941 */ /* 0x000fea0003800000 */
.L_x_79:
        /* <DEDUP_REMOVED lines=12> */
.L_x_82:
[----:B------:R-:W-:Y:S05]  /*6ff0*/  BSYNC B1 ;  /* 0x0000000000017941 */ /* 0x000fea0003800000 */
.L_x_81:
        /* <DEDUP_REMOVED lines=12> */
.L_x_84:
[----:B------:R-:W-:Y:S05]  /*70c0*/  BSYNC B1 ;  /* 0x0000000000017941 */ /* 0x000fea0003800000 */
.L_x_83:
        /* <DEDUP_REMOVED lines=12> */
.L_x_86:
[----:B------:R-:W-:Y:S05]  /*7190*/  BSYNC B1 ;  /* 0x0000000000017941 */ /* 0x000fea0003800000 */
.L_x_85:
        /* <DEDUP_REMOVED lines=12> */
.L_x_88:
[----:B------:R-:W-:Y:S05]  /*7260*/  BSYNC B1 ;  /* 0x0000000000017941 */ /* 0x000fea0003800000 */
.L_x_87:
        /* <DEDUP_REMOVED lines=12> */
.L_x_90:
[----:B------:R-:W-:Y:S05]  /*7330*/  BSYNC B1 ;  /* 0x0000000000017941 */ /* 0x000fea0003800000 */
.L_x_89:
        /* <DEDUP_REMOVED lines=12> */
.L_x_92:
[----:B------:R-:W-:Y:S05]  /*7400*/  BSYNC B1 ;  /* 0x0000000000017941 */ /* 0x000fea0003800000 */
.L_x_91:
        /* <DEDUP_REMOVED lines=12> */
.L_x_94:
[----:B------:R-:W-:Y:S05]  /*74d0*/  BSYNC B1 ;  /* 0x0000000000017941 */ /* 0x000fea0003800000 */
.L_x_93:
        /* <DEDUP_REMOVED lines=12> */
.L_x_96:
[----:B------:R-:W-:Y:S05]  /*75a0*/  BSYNC B1 ;  /* 0x0000000000017941 */ /* 0x000fea0003800000 */
.L_x_95:
        /* <DEDUP_REMOVED lines=12> */
.L_x_98:
[----:B------:R-:W-:Y:S05]  /*7670*/  BSYNC B1 ;  /* 0x0000000000017941 */ /* 0x000fea0003800000 */
.L_x_97:
        /* <DEDUP_REMOVED lines=12> */
.L_x_100:
[----:B------:R-:W-:Y:S05]  /*7740*/  BSYNC B1 ;  /* 0x0000000000017941 */ /* 0x000fea0003800000 */
.L_x_99:
        /* <DEDUP_REMOVED lines=12> */
.L_x_102:
[----:B------:R-:W-:Y:S05]  /*7810*/  BSYNC B1 ;  /* 0x0000000000017941 */ /* 0x000fea0003800000 */
.L_x_101:
        /* <DEDUP_REMOVED lines=12> */
.L_x_104:
[----:B------:R-:W-:Y:S05]  /*78e0*/  BSYNC B1 ;  /* 0x0000000000017941 */ /* 0x000fea0003800000 */
.L_x_103:
        /* <DEDUP_REMOVED lines=12> */
.L_x_106:
[----:B------:R-:W-:Y:S05]  /*79b0*/  BSYNC B1 ;  /* 0x0000000000017941 */ /* 0x000fea0003800000 */
.L_x_105:
        /* <DEDUP_REMOVED lines=12> */
.L_x_108:
[----:B------:R-:W-:Y:S05]  /*7a80*/  BSYNC B1 ;  /* 0x0000000000017941 */ /* 0x000fea0003800000 */
.L_x_107:
        /* <DEDUP_REMOVED lines=12> */
.L_x_110:
[----:B------:R-:W-:Y:S05]  /*7b50*/  BSYNC B1 ;  /* 0x0000000000017941 */ /* 0x000fea0003800000 */
.L_x_109:
        /* <DEDUP_REMOVED lines=12> */
.L_x_112:
[----:B------:R-:W-:Y:S05]  /*7c20*/  BSYNC B1 ;  /* 0x0000000000017941 */ /* 0x000fea0003800000 */
.L_x_111:
        /* <DEDUP_REMOVED lines=12> */
.L_x_114:
[----:B------:R-:W-:Y:S05]  /*7cf0*/  BSYNC B1 ;  /* 0x0000000000017941 */ /* 0x000fea0003800000 */
.L_x_113:
        /* <DEDUP_REMOVED lines=12> */
.L_x_116:
[----:B------:R-:W-:Y:S05]  /*7dc0*/  BSYNC B1 ;  /* 0x0000000000017941 */ /* 0x000fea0003800000 */
.L_x_115:
        /* <DEDUP_REMOVED lines=12> */
.L_x_118:
[----:B------:R-:W-:Y:S05]  /*7e90*/  BSYNC B1 ;  /* 0x0000000000017941 */ /* 0x000fea0003800000 */
.L_x_117:
        /* <DEDUP_REMOVED lines=12> */
.L_x_120:
[----:B------:R-:W-:Y:S05]  /*7f60*/  BSYNC B1 ;  /* 0x0000000000017941 */ /* 0x000fea0003800000 */
.L_x_119:
        /* <DEDUP_REMOVED lines=12> */
.L_x_122:
[----:B------:R-:W-:Y:S05]  /*8030*/  BSYNC B1 ;  /* 0x0000000000017941 */ /* 0x000fea0003800000 */
.L_x_121:
        /* <DEDUP_REMOVED lines=12> */
.L_x_124:
[----:B------:R-:W-:Y:S05]  /*8100*/  BSYNC B1 ;  /* 0x0000000000017941 */ /* 0x000fea0003800000 */
.L_x_123:
        /* <DEDUP_REMOVED lines=12> */
.L_x_126:
[----:B------:R-:W-:Y:S05]  /*81d0*/  BSYNC B1 ;  /* 0x0000000000017941 */ /* 0x000fea0003800000 */
.L_x_125:
        /* <DEDUP_REMOVED lines=12> */
.L_x_128:
[----:B------:R-:W-:Y:S05]  /*82a0*/  BSYNC B1 ;  /* 0x0000000000017941 */ /* 0x000fea0003800000 */
.L_x_127:
        /* <DEDUP_REMOVED lines=12> */
.L_x_130:
[----:B------:R-:W-:Y:S05]  /*8370*/  BSYNC B1 ;  /* 0x0000000000017941 */ /* 0x000fea0003800000 */
.L_x_129:
        /* <DEDUP_REMOVED lines=12> */
.L_x_132:
[----:B------:R-:W-:Y:S05]  /*8440*/  BSYNC B1 ;  /* 0x0000000000017941 */ /* 0x000fea0003800000 */
.L_x_131:
        /* <DEDUP_REMOVED lines=12> */
.L_x_134:
[----:B------:R-:W-:Y:S05]  /*8510*/  BSYNC B1 ;  /* 0x0000000000017941 */ /* 0x000fea0003800000 */
.L_x_133:
        /* <DEDUP_REMOVED lines=12> */
.L_x_136:
[----:B------:R-:W-:Y:S05]  /*85e0*/  BSYNC B1 ;  /* 0x0000000000017941 */ /* 0x000fea0003800000 */
.L_x_135:
        /* <DEDUP_REMOVED lines=12> */
.L_x_138:
[----:B------:R-:W-:Y:S05]  /*86b0*/  BSYNC B1 ;  /* 0x0000000000017941 */ /* 0x000fea0003800000 */
.L_x_137:
        /* <DEDUP_REMOVED lines=12> */
.L_x_140:
[----:B------:R-:W-:Y:S05]  /*8780*/  BSYNC B1 ;  /* 0x0000000000017941 */ /* 0x000fea0003800000 */
.L_x_139:
        /* <DEDUP_REMOVED lines=12> */
.L_x_142:
[----:B------:R-:W-:Y:S05]  /*8850*/  BSYNC B1 ;  /* 0x0000000000017941 */ /* 0x000fea0003800000 */
.L_x_141:
        /* <DEDUP_REMOVED lines=12> */
.L_x_144:
[----:B------:R-:W-:Y:S05]  /*8920*/  BSYNC B1 ;  /* 0x0000000000017941 */ /* 0x000fea0003800000 */
.L_x_143:
        /* <DEDUP_REMOVED lines=12> */
.L_x_146:
[----:B------:R-:W-:Y:S05]  /*89f0*/  BSYNC B1 ;  /* 0x0000000000017941 */ /* 0x000fea0003800000 */
.L_x_145:
        /* <DEDUP_REMOVED lines=12> */
.L_x_148:
[----:B------:R-:W-:Y:S05]  /*8ac0*/  BSYNC B1 ;  /* 0x0000000000017941 */ /* 0x000fea0003800000 */
.L_x_147:
        /* <DEDUP_REMOVED lines=12> */
.L_x_150:
[----:B------:R-:W-:Y:S05]  /*8b90*/  BSYNC B1 ;  /* 0x0000000000017941 */ /* 0x000fea0003800000 */
.L_x_149:
        /* <DEDUP_REMOVED lines=12> */
.L_x_152:
[----:B------:R-:W-:Y:S05]  /*8c60*/  BSYNC B1 ;  /* 0x0000000000017941 */ /* 0x000fea0003800000 */
.L_x_151:
        /* <DEDUP_REMOVED lines=12> */
.L_x_154:
[----:B------:R-:W-:Y:S05]  /*8d30*/  BSYNC B1 ;  /* 0x0000000000017941 */ /* 0x000fea0003800000 */
.L_x_153:
        /* <DEDUP_REMOVED lines=12> */
.L_x_156:
[----:B------:R-:W-:Y:S05]  /*8e00*/  BSYNC B1 ;  /* 0x0000000000017941 */ /* 0x000fea0003800000 */
.L_x_155:
        /* <DEDUP_REMOVED lines=12> */
.L_x_158:
[----:B------:R-:W-:Y:S05]  /*8ed0*/  BSYNC B1 ;  /* 0x0000000000017941 */ /* 0x000fea0003800000 */
.L_x_157:
        /* <DEDUP_REMOVED lines=12> */
.L_x_160:
[----:B------:R-:W-:Y:S05]  /*8fa0*/  BSYNC B1 ;  /* 0x0000000000017941 */ /* 0x000fea0003800000 */
.L_x_159:
        /* <DEDUP_REMOVED lines=12> */
.L_x_162:
[----:B------:R-:W-:Y:S05]  /*9070*/  BSYNC B1 ;  /* 0x0000000000017941 */ /* 0x000fea0003800000 */
.L_x_161:
        /* <DEDUP_REMOVED lines=12> */
.L_x_164:
[----:B------:R-:W-:Y:S05]  /*9140*/  BSYNC B1 ;  /* 0x0000000000017941 */ /* 0x000fea0003800000 */
.L_x_163:
        /* <DEDUP_REMOVED lines=12> */
.L_x_166:
[----:B------:R-:W-:Y:S05]  /*9210*/  BSYNC B1 ;  /* 0x0000000000017941 */ /* 0x000fea0003800000 */
.L_x_165:
        /* <DEDUP_REMOVED lines=12> */
.L_x_168:
[----:B------:R-:W-:Y:S05]  /*92e0*/  BSYNC B1 ;  /* 0x0000000000017941 */ /* 0x000fea0003800000 */
.L_x_167:
        /* <DEDUP_REMOVED lines=12> */
.L_x_170:
[----:B------:R-:W-:Y:S05]  /*93b0*/  BSYNC B1 ;  /* 0x0000000000017941 */ /* 0x000fea0003800000 */
.L_x_169:
        /* <DEDUP_REMOVED lines=12> */
.L_x_172:
[----:B------:R-:W-:Y:S05]  /*9480*/  BSYNC B1 ;  /* 0x0000000000017941 */ /* 0x000fea0003800000 */
.L_x_171:
        /* <DEDUP_REMOVED lines=12> */
.L_x_174:
[----:B------:R-:W-:Y:S05]  /*9550*/  BSYNC B1 ;  /* 0x0000000000017941 */ /* 0x000fea0003800000 */
.L_x_173:
        /* <DEDUP_REMOVED lines=12> */
.L_x_176:
[----:B------:R-:W-:Y:S05]  /*9620*/  BSYNC B1 ;  /* 0x0000000000017941 */ /* 0x000fea0003800000 */
.L_x_175:
        /* <DEDUP_REMOVED lines=12> */
.L_x_178:
[----:B------:R-:W-:Y:S05]  /*96f0*/  BSYNC B1 ;  /* 0x0000000000017941 */ /* 0x000fea0003800000 */
.L_x_177:
        /* <DEDUP_REMOVED lines=12> */
.L_x_180:
[----:B------:R-:W-:Y:S05]  /*97c0*/  BSYNC B1 ;  /* 0x0000000000017941 */ /* 0x000fea0003800000 */
.L_x_179:
        /* <DEDUP_REMOVED lines=12> */
.L_x_182:
[----:B------:R-:W-:Y:S05]  /*9890*/  BSYNC B1 ;  /* 0x0000000000017941 */ /* 0x000fea0003800000 */
.L_x_181:
        /* <DEDUP_REMOVED lines=12> */
.L_x_184:
[----:B------:R-:W-:Y:S05]  /*9960*/  BSYNC B1 ;  /* 0x0000000000017941 */ /* 0x000fea0003800000 */
.L_x_183:
        /* <DEDUP_REMOVED lines=12> */
.L_x_186:
[----:B------:R-:W-:Y:S05]  /*9a30*/  BSYNC B1 ;  /* 0x0000000000017941 */ /* 0x000fea0003800000 */
.L_x_185:
        /* <DEDUP_REMOVED lines=12> */
.L_x_188:
[----:B------:R-:W-:Y:S05]  /*9b00*/  BSYNC B1 ;  /* 0x0000000000017941 */ /* 0x000fea0003800000 */
.L_x_187:
        /* <DEDUP_REMOVED lines=12> */
.L_x_190:
[----:B------:R-:W-:Y:S05]  /*9bd0*/  BSYNC B1 ;  /* 0x0000000000017941 */ /* 0x000fea0003800000 */
.L_x_189:
        /* <DEDUP_REMOVED lines=12> */
.L_x_192:
[----:B------:R-:W-:Y:S05]  /*9ca0*/  BSYNC B1 ;  /* 0x0000000000017941 */ /* 0x000fea0003800000 */
.L_x_191:
        /* <DEDUP_REMOVED lines=12> */
.L_x_194:
[----:B------:R-:W-:Y:S05]  /*9d70*/  BSYNC B1 ;  /* 0x0000000000017941 */ /* 0x000fea0003800000 */
.L_x_193:
        /* <DEDUP_REMOVED lines=12> */
.L_x_196:
[----:B------:R-:W-:Y:S05]  /*9e40*/  BSYNC B1 ;  /* 0x0000000000017941 */ /* 0x000fea0003800000 */
.L_x_195:
[----:B-----5:R-:W-:Y:S01]  /*9e50*/  LOP3.LUT R32, R32, 0xff, RZ, 0xc0, !PT ;  /* 0x000000ff20207812 */ /* 0x020fe200078ec0ff */
[----:B------:R-:W-:Y:S01]  /*9e60*/  BSSY B1, `(.L_x_197) ;  /* 0x000000b000017945 */ /* 0x000fe20003800000 */
[----:B------:R-:W-:Y:S02]  /*9e70*/  ISETP.LT.OR P4, PT, R34, 0x99, !P1 ;  /* 0x000000992200780c */ /* 0x000fe40004f81670 */
[----:B------:R-:W-:-:S05]  /*9e80*/  F2FP.F16.E4M3.UNPACK_B R32, R32 ;  /* 0x00000020ff20723e */ /* 0x000fca00020006ff */
[----:B------:R-:W-:-:S05]  /*9e90*/  HADD2.F32 R32, -RZ, R32.H0_H0 ;  /* 0x20000020ff207230 */ /* 0x000fca0000004100 */
[----:B------:R-:W-:-:S04]  /*9ea0*/  FMUL R32, R32, UR31 ;  /* 0x0000001f20207c20 */ /* 0x000fc80008400000 */
[----:B------:R-:W-:Y:S01]  /*9eb0*/  FFMA R32, R23, UR32, R32 ;  /* 0x0000002017207c23 */ /* 0x000fe20008000020 */
[----:B------:R-:W-:-:S04]  /*9ec0*/  PRMT R23, RZ, 0x7610, R23 ;  /* 0x00007610ff177816 */ /* 0x000fc80000000017 */
[----:B0-----:R-:W-:-:S05]  /*9ed0*/  F2FP.SATFINITE.E4M3.F32.PACK_AB_MERGE_C R33, RZ, R32, RZ ;  /* 0x00000020ff21723e */ /* 0x001fca00048070ff */
[----:B------:R0:W-:Y:S01]  /*9ee0*/  @!P3 STG.E.U8 desc[UR20][R24.64+0x99], R33 ;  /* 0x000099211800b986 */ /* 0x0001e2000c101114 */
[----:B------:R-:W-:Y:S05]  /*9ef0*/  @P4 BRA `(.L_x_198) ;  /* 0x0000000000044947 */ /* 0x000fea0003800000 */
[----:B------:R0:W5:Y:S02]  /*9f00*/  LDG.E.U8 R23, desc[UR20][R30.64+0x98] ;  /* 0x000098141e177981 */ /* 0x000164000c1e1100 */
.L_x_198:
[----:B------:R-:W-:Y:S05]  /*9f10*/  BSYNC B1 ;  /* 0x0000000000017941 */ /* 0x000fea0003800000 */
.L_x_197:
        /* <DEDUP_REMOVED lines=8> */
[----:B------:R-:W-:-:S05]  /*9fa0*/  F2FP.SATFINITE.E4M3.F32.PACK_AB_MERGE_C R23, RZ, R23, RZ ;  /* 0x00000017ff17723e */ /* 0x000fca00048070ff */
[----:B------:R0:W-:Y:S01]  /*9fb0*/  @!P4 STG.E.U8 desc[UR20][R26.64+0x98], R23 ;  /* 0x000098171a00c986 */ /* 0x0001e2000c101114 */
[----:B------:R-:W-:Y:S05]  /*9fc0*/  @P3 BRA `(.L_x_200) ;  /* 0x0000000000043947 */ /* 0x000fea0003800000 */
[----:B------:R0:W5:Y:S02]  /*9fd0*/  LDG.E.U8 R22, desc[UR20][R30.64+0x99] ;  /* 0x000099141e167981 */ /* 0x000164000c1e1100 */
.L_x_200:
[----:B------:R-:W-:Y:S05]  /*9fe0*/  BSYNC B1 ;  /* 0x0000000000017941 */ /* 0x000fea0003800000 */
.L_x_199:
        /* <DEDUP_REMOVED lines=12> */
.L_x_202:
[----:B------:R-:W-:Y:S05]  /*a0b0*/  BSYNC B1 ;  /* 0x0000000000017941 */ /* 0x000fea0003800000 */
.L_x_201:
        /* <DEDUP_REMOVED lines=12> */
.L_x_204:
[----:B------:R-:W-:Y:S05]  /*a180*/  BSYNC B1 ;  /* 0x0000000000017941 */ /* 0x000fea0003800000 */
.L_x_203:
        /* <DEDUP_REMOVED lines=12> */
.L_x_206:
[----:B------:R-:W-:Y:S05]  /*a250*/  BSYNC B1 ;  /* 0x0000000000017941 */ /* 0x000fea0003800000 */
.L_x_205:
        /* <DEDUP_REMOVED lines=12> */
.L_x_208:
[----:B------:R-:W-:Y:S05]  /*a320*/  BSYNC B1 ;  /* 0x0000000000017941 */ /* 0x000fea0003800000 */
.L_x_207:
        /* <DEDUP_REMOVED lines=12> */
.L_x_210:
[----:B------:R-:W-:Y:S05]  /*a3f0*/  BSYNC B1 ;  /* 0x0000000000017941 */ /* 0x000fea0003800000 */
.L_x_209:
        /* <DEDUP_REMOVED lines=12> */
.L_x_212:
[----:B------:R-:W-:Y:S05]  /*a4c0*/  BSYNC B1 ;  /* 0x0000000000017941 */ /* 0x000fea0003800000 */
.L_x_211:
        /* <DEDUP_REMOVED lines=12> */
.L_x_214:
[----:B------:R-:W-:Y:S05]  /*a590*/  BSYNC B1 ;  /* 0x0000000000017941 */ /* 0x000fea0003800000 */
.L_x_213:
        /* <DEDUP_REMOVED lines=12> */
.L_x_216:
[----:B------:R-:W-:Y:S05]  /*a660*/  BSYNC B1 ;  /* 0x0000000000017941 */ /* 0x000fea0003800000 */
.L_x_215:
        /* <DEDUP_REMOVED lines=12> */
.L_x_218:
[----:B------:R-:W-:Y:S05]  /*a730*/  BSYNC B1 ;  /* 0x0000000000017941 */ /* 0x000fea0003800000 */
.L_x_217:
        /* <DEDUP_REMOVED lines=12> */
.L_x_220:
[----:B------:R-:W-:Y:S05]  /*a800*/  BSYNC B1 ;  /* 0x0000000000017941 */ /* 0x000fea0003800000 */
.L_x_219:
        /* <DEDUP_REMOVED lines=12> */
.L_x_222:
[----:B------:R-:W-:Y:S05]  /*a8d0*/  BSYNC B1 ;  /* 0x0000000000017941 */ /* 0x000fea0003800000 */
.L_x_221:
        /* <DEDUP_REMOVED lines=12> */
.L_x_224:
[----:B------:R-:W-:Y:S05]  /*a9a0*/  BSYNC B1 ;  /* 0x0000000000017941 */ /* 0x000fea0003800000 */
.L_x_223:
        /* <DEDUP_REMOVED lines=12> */
.L_x_226:
[----:B------:R-:W-:Y:S05]  /*aa70*/  BSYNC B1 ;  /* 0x0000000000017941 */ /* 0x000fea0003800000 */
.L_x_225:
        /* <DEDUP_REMOVED lines=12> */
.L_x_228:
[----:B------:R-:W-:Y:S05]  /*ab40*/  BSYNC B1 ;  /* 0x0000000000017941 */ /* 0x000fea0003800000 */
.L_x_227:
        /* <DEDUP_REMOVED lines=12> */
.L_x_230:
[----:B------:R-:W-:Y:S05]  /*ac10*/  BSYNC B1 ;  /* 0x0000000000017941 */ /* 0x000fea0003800000 */
.L_x_229:
        /* <DEDUP_REMOVED lines=12> */
.L_x_232:
[----:B------:R-:W-:Y:S05]  /*ace0*/  BSYNC B1 ;  /* 0x0000000000017941 */ /* 0x000fea0003800000 */
.L_x_231:
        /* <DEDUP_REMOVED lines=12> */
.L_x_234:
[----:B------:R-:W-:Y:S05]  /*adb0*/  BSYNC B1 ;  /* 0x0000000000017941 */ /* 0x000fea0003800000 */
.L_x_233:
        /* <DEDUP_REMOVED lines=12> */
.L_x_236:
[----:B------:R-:W-:Y:S05]  /*ae80*/  BSYNC B1 ;  /* 0x0000000000017941 */ /* 0x000fea0003800000 */
.L_x_235:
        /* <DEDUP_REMOVED lines=12> */
.L_x_238:
[----:B------:R-:W-:Y:S05]  /*af50*/  BSYNC B1 ;  /* 0x0000000000017941 */ /* 0x000fea0003800000 */
.L_x_237:
        /* <DEDUP_REMOVED lines=12> */
.L_x_240:
[----:B------:R-:W-:Y:S05]  /*b020*/  BSYNC B1 ;  /* 0x0000000000017941 */ /* 0x000fea0003800000 */
.L_x_239:
[----:B-----5:R-:W-:Y:S01]  /*b030*/  LOP3.LUT R2, R2, 0xff, RZ, 0xc0, !PT ;  /* 0x000000ff02027812 */ /* 0x020fe200078ec0ff */
[----:B------:R-:W-:Y:S01]  /*b040*/  BSSY B1, `(.L_x_241) ;  /* 0x000000b000017945 */ /* 0x000fe20003800000 */
[----:B------:R-:W-:Y:S02]  /*b050*/  ISETP.LT.OR P4, PT, R34, 0xc9, !P0 ;  /* 0x000000c92200780c */ /* 0x000fe40004781670 */
[----:B------:R-:W-:-:S05]  /*b060*/  F2FP.F16.E4M3.UNPACK_B R2, R2 ;  /* 0x00000002ff02723e */ /* 0x000fca00020006ff */
[----:B------:R-:W-:-:S05]  /*b070*/  HADD2.F32 R2, -RZ, R2.H0_H0 ;  /* 0x20000002ff027230 */ /* 0x000fca0000004100 */
[----:B0-----:R-:W-:-:S04]  /*b080*/  FMUL R3, R2, UR31 ;  /* 0x0000001f02037c20 */ /* 0x001fc80008400000 */
[----:B------:R-:W-:Y:S01]  /*b090*/  FFMA R3, R0, UR32, R3 ;  /* 0x0000002000037c23 */ /* 0x000fe20008000003 */
[----:B------:R-:W-:-:S04]  /*b0a0*/  PRMT R0, RZ, 0x7610, R0 ;  /* 0x00007610ff007816 */ /* 0x000fc80000000000 */
[----:B------:R-:W-:-:S05]  /*b0b0*/  F2FP.SATFINITE.E4M3.F32.PACK_AB_MERGE_C R3, RZ, R3, RZ ;  /* 0x00000003ff03723e */ /* 0x000fca00048070ff */
[----:B------:R0:W-:Y:S01]  /*b0c0*/  @!P3 STG.E.U8 desc[UR20][R26.64+0xc1], R3 ;  /* 0x0000c1031a00b986 */ /* 0x0001e2000c101114 */
[----:B------:R-:W-:Y:S05]  /*b0d0*/  @P4 BRA `(.L_x_242) ;  /* 0x0000000000044947 */ /* 0x000fea0003800000 */
[----:B------:R0:W5:Y:S02]  /*b0e0*/  LDG.E.U8 R0, desc[UR20][R28.64+0xc8] ;  /* 0x0000c8141c007981 */ /* 0x000164000c1e1100 */
.L_x_242:
[----:B------:R-:W-:Y:S05]  /*b0f0*/  BSYNC B1 ;  /* 0x0000000000017941 */ /* 0x000fea0003800000 */
.L_x_241:
[----:B------:R-:W2:Y:S01]  /*b100*/  LDL.LU R2, [R1] ;  /* 0x0000000001027983 */ /* 0x000ea20000300800 */
[----:B-----5:R-:W-:Y:S01]  /*b110*/  LOP3.LUT R0, R0, 0xff, RZ, 0xc0, !PT ;  /* 0x000000ff00007812 */ /* 0x020fe200078ec0ff */
[----:B------:R-:W-:Y:S01]  /*b120*/  BSSY B1, `(.L_x_243) ;  /* 0x000000b000017945 */ /* 0x000fe20003800000 */
[----:B------:R-:W-:Y:S02]  /*b130*/  ISETP.LT.OR P3, PT, R34, 0xca, !P0 ;  /* 0x000000ca2200780c */ /* 0x000fe40004761670 */
[----:B------:R-:W-:-:S05]  /*b140*/  F2FP.F16.E4M3.UNPACK_B R0, R0 ;  /* 0x00000000ff00723e */ /* 0x000fca00020006ff */
[----:B------:R-:W-:-:S05]  /*b150*/  HADD2.F32 R0, -RZ, R0.H0_H0 ;  /* 0x20000000ff007230 */ /* 0x000fca0000004100 */
[----:B------:R-:W-:-:S04]  /*b160*/  FMUL R0, R0, UR31 ;  /* 0x0000001f00007c20 */ /* 0x000fc80008400000 */
[----:B--2---:R-:W-:-:S05]  /*b170*/  FFMA R0, R2, UR32, R0 ;  /* 0x0000002002007c23 */ /* 0x004fca0008000000 */
[----:B0-----:R-:W-:Y:S02]  /*b180*/  F2FP.SATFINITE.E4M3.F32.PACK_AB_MERGE_C R3, RZ, R0, RZ ;  /* 0x00000000ff03723e */ /* 0x001fe400048070ff */
[----:B------:R-:W-:-:S03]  /*b190*/  PRMT R0, RZ, 0x7610, R0 ;  /* 0x00007610ff007816 */ /* 0x000fc60000000000 */
[----:B------:R0:W-:Y:S01]  /*b1a0*/  @!P4 STG.E.U8 desc[UR20][R24.64+0xc8], R3 ;  /* 0x0000c8031800c986 */ /* 0x0001e2000c101114 */
[----:B------:R-:W-:Y:S05]  /*b1b0*/  @P3 BRA `(.L_x_244) ;  /* 0x0000000000043947 */ /* 0x000fea0003800000 */
[----:B------:R2:W5:Y:S02]  /*b1c0*/  LDG.E.U8 R0, desc[UR20][R28.64+0xc9] ;  /* 0x0000c9141c007981 */ /* 0x000564000c1e1100 */
.L_x_244:
[----:B------:R-:W-:Y:S05]  /*b1d0*/  BSYNC B1 ;  /* 0x0000000000017941 */ /* 0x000fea0003800000 */
.L_x_243:
[----:B------:R-:W3:Y:S01]  /*b1e0*/  LDL.LU R2, [R1+0x4] ;  /* 0x0000040001027983 */ /* 0x000ee20000300800 */
[----:B-----5:R-:W-:Y:S01]  /*b1f0*/  LOP3.LUT R0, R0, 0xff, RZ, 0xc0, !PT ;  /* 0x000000ff00007812 */ /* 0x020fe200078ec0ff */
[----:B------:R-:W-:Y:S01]  /*b200*/  BSSY B1, `(.L_x_245) ;  /* 0x000000b000017945 */ /* 0x000fe20003800000 */
[----:B------:R-:W-:Y:S02]  /*b210*/  ISETP.LT.OR P4, PT, R34, 0xc9, !P1 ;  /* 0x000000c92200780c */ /* 0x000fe40004f81670 */
[----:B------:R-:W-:-:S05]  /*b220*/  F2FP.F16.E4M3.UNPACK_B R0, R0 ;  /* 0x00000000ff00723e */ /* 0x000fca00020006ff */
[----:B------:R-:W-:-:S05]  /*b230*/  HADD2.F32 R0, -RZ, R0.H0_H0 ;  /* 0x20000000ff007230 */ /* 0x000fca0000004100 */
[----:B------:R-:W-:-:S04]  /*b240*/  FMUL R0, R0, UR31 ;  /* 0x0000001f00007c20 */ /* 0x000fc80008400000 */
[----:B---3--:R-:W-:-:S05]  /*b250*/  FFMA R0, R2, UR32, R0 ;  /* 0x0000002002007c23 */ /* 0x008fca0008000000 */
[----:B0-----:R-:W-:Y:S02]  /*b260*/  F2FP.SATFINITE.E4M3.F32.PACK_AB_MERGE_C R3, RZ, R0, RZ ;  /* 0x00000000ff03723e */ /* 0x001fe400048070ff */
[----:B------:R-:W-:-:S03]  /*b270*/  PRMT R0, RZ, 0x7610, R0 ;  /* 0x00007610ff007816 */ /* 0x000fc60000000000 */
[----:B------:R0:W-:Y:S01]  /*b280*/  @!P3 STG.E.U8 desc[UR20][R24.64+0xc9], R3 ;  /* 0x0000c9031800b986 */ /* 0x0001e2000c101114 */
[----:B------:R-:W-:Y:S05]  /*b290*/  @P4 BRA `(.L_x_246) ;  /* 0x0000000000044947 */ /* 0x000fea0003800000 */
[----:B------:R3:W5:Y:S02]  /*b2a0*/  LDG.E.U8 R0, desc[UR20][R30.64+0xc8] ;  /* 0x0000c8141e007981 */ /* 0x000764000c1e1100 */
.L_x_246:
[----:B------:R-:W-:Y:S05]  /*b2b0*/  BSYNC B1 ;  /* 0x0000000000017941 */ /* 0x000fea0003800000 */
.L_x_245:
[----:B------:R-:W2:Y:S01]  /*b2c0*/  LDL.LU R2, [R1+0x8] ;  /* 0x0000080001027983 */ /* 0x000ea20000300800 */
        /* <DEDUP_REMOVED lines=12> */
.L_x_248:
[----:B------:R-:W-:Y:S05]  /*b390*/  BSYNC B1 ;  /* 0x0000000000017941 */ /* 0x000fea0003800000 */
.L_x_247:
        /* <DEDUP_REMOVED lines=13> */
.L_x_250:
[----:B------:R-:W-:Y:S05]  /*b470*/  BSYNC B1 ;  /* 0x0000000000017941 */ /* 0x000fea0003800000 */
.L_x_249:
        /* <DEDUP_REMOVED lines=13> */
.L_x_252:
[----:B------:R-:W-:Y:S05]  /*b550*/  BSYNC B1 ;  /* 0x0000000000017941 */ /* 0x000fea0003800000 */
.L_x_251:
        /* <DEDUP_REMOVED lines=13> */
.L_x_254:
[----:B------:R-:W-:Y:S05]  /*b630*/  BSYNC B1 ;  /* 0x0000000000017941 */ /* 0x000fea0003800000 */
.L_x_253:
        /* <DEDUP_REMOVED lines=13> */
.L_x_256:
[----:B------:R-:W-:Y:S05]  /*b710*/  BSYNC B1 ;  /* 0x0000000000017941 */ /* 0x000fea0003800000 */
.L_x_255:
        /* <DEDUP_REMOVED lines=13> */
.L_x_258:
[----:B------:R-:W-:Y:S05]  /*b7f0*/  BSYNC B1 ;  /* 0x0000000000017941 */ /* 0x000fea0003800000 */
.L_x_257:
        /* <DEDUP_REMOVED lines=13> */
.L_x_260:
[----:B------:R-:W-:Y:S05]  /*b8d0*/  BSYNC B1 ;  /* 0x0000000000017941 */ /* 0x000fea0003800000 */
.L_x_259:
        /* <DEDUP_REMOVED lines=13> */
.L_x_262:
[----:B------:R-:W-:Y:S05]  /*b9b0*/  BSYNC B1 ;  /* 0x0000000000017941 */ /* 0x000fea0003800000 */
.L_x_261:
        /* <DEDUP_REMOVED lines=13> */
.L_x_264:
[----:B------:R-:W-:Y:S05]  /*ba90*/  BSYNC B1 ;  /* 0x0000000000017941 */ /* 0x000fea0003800000 */
.L_x_263:
        /* <DEDUP_REMOVED lines=13> */
.L_x_266:
[----:B------:R-:W-:Y:S05]  /*bb70*/  BSYNC B1 ;  /* 0x0000000000017941 */ /* 0x000fea0003800000 */
.L_x_265:
        /* <DEDUP_REMOVED lines=13> */
.L_x_268:
[----:B------:R-:W-:Y:S05]  /*bc50*/  BSYNC B1 ;  /* 0x0000000000017941 */ /* 0x000fea0003800000 */
.L_x_267:
        /* <DEDUP_REMOVED lines=13> */
.L_x_270:
[----:B------:R-:W-:Y:S05]  /*bd30*/  BSYNC B1 ;  /* 0x0000000000017941 */ /* 0x000fea0003800000 */
.L_x_269:
        /* <DEDUP_REMOVED lines=13> */
.L_x_272:
[----:B------:R-:W-:Y:S05]  /*be10*/  BSYNC B1 ;  /* 0x0000000000017941 */ /* 0x000fea0003800000 */
.L_x_271:
        /* <DEDUP_REMOVED lines=13> */
.L_x_274:
[----:B------:R-:W-:Y:S05]  /*bef0*/  BSYNC B1 ;  /* 0x0000000000017941 */ /* 0x000fea0003800000 */
.L_x_273:
        /* <DEDUP_REMOVED lines=13> */
.L_x_276:
[----:B------:R-:W-:Y:S05]  /*bfd0*/  BSYNC B1 ;  /* 0x0000000000017941 */ /* 0x000fea0003800000 */
.L_x_275:
        /* <DEDUP_REMOVED lines=13> */
.L_x_278:
[----:B------:R-:W-:Y:S05]  /*c0b0*/  BSYNC B1 ;  /* 0x0000000000017941 */ /* 0x000fea0003800000 */
.L_x_277:
        /* <DEDUP_REMOVED lines=13> */
.L_x_280:
[----:B------:R-:W-:Y:S05]  /*c190*/  BSYNC B1 ;  /* 0x0000000000017941 */ /* 0x000fea0003800000 */
.L_x_279:
        /* <DEDUP_REMOVED lines=13> */
.L_x_282:
[----:B------:R-:W-:Y:S05]  /*c270*/  BSYNC B1 ;  /* 0x0000000000017941 */ /* 0x000fea0003800000 */
.L_x_281:
        /* <DEDUP_REMOVED lines=13> */
.L_x_284:
[----:B------:R-:W-:Y:S05]  /*c350*/  BSYNC B1 ;  /* 0x0000000000017941 */ /* 0x000fea0003800000 */
.L_x_283:
        /* <DEDUP_REMOVED lines=13> */
.L_x_286:
[----:B------:R-:W-:Y:S05]  /*c430*/  BSYNC B1 ;  /* 0x0000000000017941 */ /* 0x000fea0003800000 */
.L_x_285:
        /* <DEDUP_REMOVED lines=13> */
.L_x_288:
[----:B------:R-:W-:Y:S05]  /*c510*/  BSYNC B1 ;  /* 0x0000000000017941 */ /* 0x000fea0003800000 */
.L_x_287:
        /* <DEDUP_REMOVED lines=13> */
.L_x_290:
[----:B------:R-:W-:Y:S05]  /*c5f0*/  BSYNC B1 ;  /* 0x0000000000017941 */ /* 0x000fea0003800000 */
.L_x_289:
        /* <DEDUP_REMOVED lines=13> */
.L_x_292:
[----:B------:R-:W-:Y:S05]  /*c6d0*/  BSYNC B1 ;  /* 0x0000000000017941 */ /* 0x000fea0003800000 */
.L_x_291:
        /* <DEDUP_REMOVED lines=13> */
.L_x_294:
[----:B------:R-:W-:Y:S05]  /*c7b0*/  BSYNC B1 ;  /* 0x0000000000017941 */ /* 0x000fea0003800000 */
.L_x_293:
        /* <DEDUP_REMOVED lines=13> */
.L_x_296:
[----:B------:R-:W-:Y:S05]  /*c890*/  BSYNC B1 ;  /* 0x0000000000017941 */ /* 0x000fea0003800000 */
.L_x_295:
[----:B------:R-:W-:Y:S05]  /*c8a0*/  @P1 BRA `(.L_x_297) ;  /* 0x00000020009c1947 */ /* 0x000fea0003800000 */
[----:B------:R-:W2:Y:S01]  /*c8b0*/  LDL.LU R2, [R1+0x6c] ;  /* 0x00006c0001027983 */ /* 0x000ea20000300800 */
[----:B-----5:R-:W-:-:S04]  /*c8c0*/  LOP3.LUT R0, R0, 0xff, RZ, 0xc0, !PT ;  /* 0x000000ff00007812 */ /* 0x020fc800078ec0ff */
[----:B------:R-:W-:-:S05]  /*c8d0*/  F2FP.F16.E4M3.UNPACK_B R0, R0 ;  /* 0x00000000ff00723e */ /* 0x000fca00020006ff */
[----:B------:R-:W-:-:S05]  /*c8e0*/  HADD2.F32 R0, -RZ, R0.H0_H0 ;  /* 0x20000000ff007230 */ /* 0x000fca0000004100 */
[----:B------:R-:W-:-:S04]  /*c8f0*/  FMUL R0, R0, UR31 ;  /* 0x0000001f00007c20 */ /* 0x000fc80008400000 */
[----:B--2---:R-:W-:-:S05]  /*c900*/  FFMA R0, R2, UR32, R0 ;  /* 0x0000002002007c23 */ /* 0x004fca0008000000 */
[----:B0-----:R-:W-:-:S05]  /*c910*/  F2FP.SATFINITE.E4M3.F32.PACK_AB_MERGE_C R3, RZ, R0, RZ ;  /* 0x00000000ff03723e */ /* 0x001fca00048070ff */
[----:B------:R0:W-:Y:S01]  /*c920*/  STG.E.U8 desc[UR20][R26.64+0xf9], R3 ;  /* 0x0000f9031a007986 */ /* 0x0001e2000c101114 */
[----:B------:R-:W-:Y:S05]  /*c930*/  BRA `(.L_x_297) ;  /* 0x0000002000787947 */ /* 0x000fea0003800000 */
.L_x_40:
[----:B------:R-:W-:Y:S01]  /*c940*/  ISETP.GE.AND P1, PT, R39, 0x1, PT ;  /* 0x000000012700780c */ /* 0x000fe20003f26270 */
[----:B------:R-:W-:Y:S01]  /*c950*/  FMUL R228, R228, UR32 ;  /* 0x00000020e4e47c20 */ /* 0x000fe20008400000 */
[----:B------:R-:W-:Y:S01]  /*c960*/  FMUL R227, R227, UR32 ;  /* 0x00000020e3e37c20 */ /* 0x000fe20008400000 */
[----:B------:R-:W-:Y:S01]  /*c970*/  ISETP.GE.AND P0, PT, R39, 0x9, PT ;  /* 0x000000092700780c */ /* 0x000fe20003f06270 */
[----:B------:R-:W-:Y:S01]  /*c980*/  FMUL R226, R226, UR32 ;  /* 0x00000020e2e27c20 */ /* 0x000fe20008400000 */
[C---:B------:R-:W-:Y:S02]  /*c990*/  ISETP.LT.OR P4, PT, R34.reuse, 0x1, !P1 ;  /* 0x000000012200780c */ /* 0x040fe40004f81670 */
[----:B------:R-:W-:Y:S02]  /*c9a0*/  ISETP.LT.OR P5, PT, R34, 0x2, !P1 ;  /* 0x000000022200780c */ /* 0x000fe40004fa1670 */
[----:B------:R-:W-:Y:S02]  /*c9b0*/  F2FP.SATFINITE.E4M3.F32.PACK_AB_MERGE_C R29, RZ, R228, RZ ;  /* 0x000000e4ff1d723e */ /* 0x000fe400048070ff */
[----:B------:R-:W-:-:S02]  /*c9c0*/  F2FP.SATFINITE.E4M3.F32.PACK_AB_MERGE_C R227, RZ, R227, RZ ;  /* 0x000000e3ffe3723e */ /* 0x000fc400048070ff */
[----:B------:R-:W-:Y:S01]  /*c9d0*/  ISETP.LT.OR P3, PT, R34, 0x1, !P0 ;  /* 0x000000012200780c */ /* 0x000fe20004761670 */
[----:B------:R-:W-:-:S04]  /*c9e0*/  FMUL R225, R225, UR32 ;  /* 0x00000020e1e17c20 */ /* 0x000fc80008400000 */
[----:B------:R2:W-:Y:S01]  /*c9f0*/  @!P4 STG.E.U8 desc[UR20][R24.64], R29 ;  /* 0x0000001d1800c986 */ /* 0x0005e2000c101114 */
[----:B------:R-:W-:-:S03]  /*ca00*/  ISETP.LT.OR P4, PT, R34, 0x2, !P0 ;  /* 0x000000022200780c */ /* 0x000fc60004781670 */
[----:B------:R3:W-:Y:S01]  /*ca10*/  @!P5 STG.E.U8 desc[UR20][R24.64+0x1], R227 ;  /* 0x000001e31800d986 */ /* 0x0007e2000c101114 */
[----:B------:R-:W-:Y:S01]  /*ca20*/  ISETP.LT.OR P5, PT, R34, 0x9, !P1 ;  /* 0x000000092200780c */ /* 0x000fe20004fa1670 */
[----:B------:R-:W-:Y:S01]  /*ca30*/  FMUL R224, R224, UR32 ;  /* 0x00000020e0e07c20 */ /* 0x000fe20008400000 */
[----:B------:R-:W-:Y:S01]  /*ca40*/  ISETP.LT.OR P6, PT, R34, 0xa, !P1 ;  /* 0x0000000a2200780c */ /* 0x000fe20004fc1670 */
[----:B------:R-:W-:Y:S01]  /*ca50*/  FMUL R223, R223, UR32 ;  /* 0x00000020dfdf7c20 */ /* 0x000fe20008400000 */
[----:B------:R-:W-:Y:S02]  /*ca60*/  F2FP.SATFINITE.E4M3.F32.PACK_AB_MERGE_C R31, RZ, R226, RZ ;  /* 0x000000e2ff1f723e */ /* 0x000fe400048070ff */
[----:B------:R-:W-:Y:S02]  /*ca70*/  F2FP.SATFINITE.E4M3.F32.PACK_AB_MERGE_C R225, RZ, R225, RZ ;  /* 0x000000e1ffe1723e */ /* 0x000fe400048070ff */
[----:B--2---:R-:W-:Y:S01]  /*ca80*/  F2FP.SATFINITE.E4M3.F32.PACK_AB_MERGE_C R29, RZ, R224, RZ ;  /* 0x000000e0ff1d723e */ /* 0x004fe200048070ff */
[----:B------:R-:W-:Y:S01]  /*ca90*/  @!P3 STG.E.U8 desc[UR20][R26.64], R31 ;  /* 0x0000001f1a00b986 */ /* 0x000fe2000c101114 */
[----:B------:R-:W-:-:S02]  /*caa0*/  F2FP.SATFINITE.E4M3.F32.PACK_AB_MERGE_C R223, RZ, R223, RZ ;  /* 0x000000dfffdf723e */ /* 0x000fc400048070ff */
[C---:B------:R-:W-:Y:S01]  /*cab0*/  ISETP.LT.OR P3, PT, R34.reuse, 0x9, !P0 ;  /* 0x000000092200780c */ /* 0x040fe20004761670 */
[----:B------:R-:W-:Y:S01]  /*cac0*/  @!P4 STG.E.U8 desc[UR20][R26.64+0x1], R225 ;  /* 0x000001e11a00c986 */ /* 0x000fe2000c101114 */
[----:B------:R-:W-:-:S03]  /*cad0*/  ISETP.LT.OR P4, PT, R34, 0xa, !P0 ;  /* 0x0000000a2200780c */ /* 0x000fc60004781670 */
[----:B------:R2:W-:Y:S01]  /*cae0*/  @!P5 STG.E.U8 desc[UR20][R24.64+0x8], R29 ;  /* 0x0000081d1800d986 */ /* 0x0005e2000c101114 */
[----:B------:R-:W-:Y:S01]  /*caf0*/  ISETP.LT.OR P5, PT, R34, 0x11, !P1 ;  /* 0x000000112200780c */ /* 0x000fe20004fa1670 */
[----:B------:R-:W-:Y:S01]  /*cb00*/  FMUL R222, R222, UR32 ;  /* 0x00000020dede7c20 */ /* 0x000fe20008400000 */
[----:B------:R-:W-:Y:S01]  /*cb10*/  FMUL R221, R221, UR32 ;  /* 0x00000020dddd7c20 */ /* 0x000fe20008400000 */
[----:B------:R-:W-:Y:S01]  /*cb20*/  FMUL R220, R220, UR32 ;  /* 0x00000020dcdc7c20 */ /* 0x000fe20008400000 */
[----:B------:R-:W-:Y:S01]  /*cb30*/  @!P6 STG.E.U8 desc[UR20][R24.64+0x9], R223 ;  /* 0x000009df1800e986 */ /* 0x000fe2000c101114 */
[----:B------:R-:W-:Y:S01]  /*cb40*/  ISETP.LT.OR P6, PT, R34, 0x12, !P1 ;  /* 0x000000122200780c */ /* 0x000fe20004fc1670 */
[----:B------:R-:W-:Y:S01]  /*cb50*/  FMUL R219, R219, UR32 ;  /* 0x00000020dbdb7c20 */ /* 0x000fe20008400000 */
[----:B------:R-:W-:Y:S01]  /*cb60*/  F2FP.SATFINITE.E4M3.F32.PACK_AB_MERGE_C R33, RZ, R222, RZ ;  /* 0x000000deff21723e */ /* 0x000fe200048070ff */
[----:B---3--:R-:W3:Y:S01]  /*cb70*/  LDL.LU R227, [R1+0x8] ;  /* 0x0000080001e37983 */ /* 0x008ee20000300800 */
[----:B------:R-:W-:-:S02]  /*cb80*/  F2FP.SATFINITE.E4M3.F32.PACK_AB_MERGE_C R221, RZ, R221, RZ ;  /* 0x000000ddffdd723e */ /* 0x000fc400048070ff */
[----:B--2---:R-:W-:Y:S01]  /*cb90*/  F2FP.SATFINITE.E4M3.F32.PACK_AB_MERGE_C R29, RZ, R220, RZ ;  /* 0x000000dcff1d723e */ /* 0x004fe200048070ff */
[----:B------:R-:W2:Y:S04]  /*cba0*/  LDL.LU R226, [R1+0x4] ;  /* 0x0000040001e27983 */ /* 0x000ea80000300800 */
[----:B------:R-:W4:Y:S01]  /*cbb0*/  LDL.LU R224, [R1] ;  /* 0x0000000001e07983 */ /* 0x000f220000300800 */
[----:B------:R-:W-:-:S03]  /*cbc0*/  F2FP.SATFINITE.E4M3.F32.PACK_AB_MERGE_C R219, RZ, R219, RZ ;  /* 0x000000dbffdb723e */ /* 0x000fc600048070ff */
[----:B------:R-:W-:Y:S01]  /*cbd0*/  @!P3 STG.E.U8 desc[UR20][R26.64+0x8], R33 ;  /* 0x000008211a00b986 */ /* 0x000fe2000c101114 */
[----:B------:R-:W-:-:S03]  /*cbe0*/  ISETP.LT.OR P3, PT, R34, 0x11, !P0 ;  /* 0x000000112200780c */ /* 0x000fc60004761670 */
        /* <DEDUP_REMOVED lines=11> */
[----:B------:R-:W-:Y:S01]  /*cca0*/  FMUL R214, R214, UR32 ;  /* 0x00000020d6d67c20 */ /* 0x000fe20008400000 */
[----:B------:R-:W-:Y:S01]  /*ccb0*/  F2FP.SATFINITE.E4M3.F32.PACK_AB_MERGE_C R217, RZ, R217, RZ ;  /* 0x000000d9ffd9723e */ /* 0x000fe200048070ff */
[----:B------:R-:W-:Y:S01]  /*ccc0*/  FMUL R213, R213, UR32 ;  /* 0x00000020d5d57c20 */ /* 0x000fe20008400000 */
[----:B0-----:R-:W-:Y:S01]  /*ccd0*/  F2FP.SATFINITE.E4M3.F32.PACK_AB_MERGE_C R29, RZ, R216, RZ ;  /* 0x000000d8ff1d723e */ /* 0x001fe200048070ff */
[----:B------:R-:W-:Y:S01]  /*cce0*/  @!P3 STG.E.U8 desc[UR20][R26.64+0x10], R31 ;  /* 0x0000101f1a00b986 */ /* 0x000fe2000c101114 */
[----:B------:R-:W-:-:S02]  /*ccf0*/  F2FP.SATFINITE.E4M3.F32.PACK_AB_MERGE_C R215, RZ, R215, RZ ;  /* 0x000000d7ffd7723e */ /* 0x000fc400048070ff */
[C---:B------:R-:W-:Y:S01]  /*cd00*/  ISETP.LT.OR P3, PT, R34.reuse, 0x19, !P0 ;  /* 0x000000192200780c */ /* 0x040fe20004761670 */
[----:B------:R-:W-:Y:S01]  /*cd10*/  @!P4 STG.E.U8 desc[UR20][R26.64+0x11], R217 ;  /* 0x000011d91a00c986 */ /* 0x000fe2000c101114 */
[----:B------:R-:W-:-:S03]  /*cd20*/  ISETP.LT.OR P4, PT, R34, 0x1a, !P0 ;  /* 0x0000001a2200780c */ /* 0x000fc60004781670 */
[----:B------:R0:W-:Y:S01]  /*cd30*/  @!P5 STG.E.U8 desc[UR20][R24.64+0x18], R29 ;  /* 0x0000181d1800d986 */ /* 0x0001e2000c101114 */
[----:B------:R-:W-:Y:S01]  /*cd40*/  ISETP.LT.OR P5, PT, R34, 0x21, !P1 ;  /* 0x000000212200780c */ /* 0x000fe20004fa1670 */
[----:B------:R-:W-:Y:S02]  /*cd50*/  FMUL R212, R212, UR32 ;  /* 0x00000020d4d47c20 */ /* 0x000fe40008400000 */
[----:B------:R-:W-:Y:S01]  /*cd60*/  @!P6 STG.E.U8 desc[UR20][R24.64+0x19], R215 ;  /* 0x000019d71800e986 */ /* 0x000fe2000c101114 */
[----:B------:R-:W-:Y:S01]  /*cd70*/  ISETP.LT.OR P6, PT, R34, 0x22, !P1 ;  /* 0x000000222200780c */ /* 0x000fe20004fc1670 */
[----:B------:R-:W-:Y:S01]  /*cd80*/  FMUL R211, R211, UR32 ;  /* 0x00000020d3d37c20 */ /* 0x000fe20008400000 */
[----:B------:R-:W-:Y:S01]  /*cd90*/  F2FP.SATFINITE.E4M3.F32.PACK_AB_MERGE_C R33, RZ, R214, RZ ;  /* 0x000000d6ff21723e */ /* 0x000fe200048070ff */
[----:B------:R-:W-:Y:S01]  /*cda0*/  FMUL R210, R210, UR32 ;  /* 0x00000020d2d27c20 */ /* 0x000fe20008400000 */
[----:B------:R-:W-:Y:S01]  /*cdb0*/  F2FP.SATFINITE.E4M3.F32.PACK_AB_MERGE_C R213, RZ, R213, RZ ;  /* 0x000000d5ffd5723e */ /* 0x000fe200048070ff */
[----:B------:R-:W-:Y:S01]  /*cdc0*/  FMUL R209, R209, UR32 ;  /* 0x00000020d1d17c20 */ /* 0x000fe20008400000 */
        /* <DEDUP_REMOVED lines=8> */
[----:B------:R-:W-:-:S03]  /*ce50*/  ISETP.LT.OR P5, PT, R34, 0x29, !P1 ;  /* 0x000000292200780c */ /* 0x000fc60004fa1670 */
        /* <DEDUP_REMOVED lines=240> */
[----:B------:R1:W-:Y:S01]  /*dd60*/  @!P6 STG.E.U8 desc[UR20][R24.64+0x99], R23 ;  /* 0x000099171800e986 */ /* 0x0003e2000c101114 */
        /* <DEDUP_REMOVED lines=11> */
[----:B------:R0:W-:Y:S01]  /*de20*/  @!P4 STG.E.U8 desc[UR20][R26.64+0x99], R21 ;  /* 0x000099151a00c986 */ /* 0x0001e2000c101114 */
[----:B------:R-:W-:-:S03]  /*de30*/  ISETP.LT.OR P4, PT, R34, 0xa2, !P0 ;  /* 0x000000a22200780c */ /* 0x000fc60004781670 */
[----:B------:R-:W-:Y:S01]  /*de40*/  @!P5 STG.E.U8 desc[UR20][R24.64+0xa0], R29 ;  /* 0x0000a01d1800d986 */ /* 0x000fe2000c101114 */
[----:B------:R-:W-:-:S03]  /*de50*/  ISETP.LT.OR P5, PT, R34, 0xa9, !P1 ;  /* 0x000000a92200780c */ /* 0x000fc60004fa1670 */
[----:B------:R3:W-:Y:S01]  /*de60*/  @!P6 STG.E.U8 desc[UR20][R24.64+0xa1], R19 ;  /* 0x0000a1131800e986 */ /* 0x0007e2000c101114 */
[----:B------:R-:W-:Y:S01]  /*de70*/  ISETP.LT.OR P6, PT, R34, 0xaa, !P1 ;  /* 0x000000aa2200780c */ /* 0x000fe20004fc1670 */
[----:B------:R-:W-:Y:S01]  /*de80*/  FMUL R15, R15, UR32 ;  /* 0x000000200f0f7c20 */ /* 0x000fe20008400000 */
[----:B-1----:R-:W-:Y:S01]  /*de90*/  F2FP.SATFINITE.E4M3.F32.PACK_AB_MERGE_C R23, RZ, R18, RZ ;  /* 0x00000012ff17723e */ /* 0x002fe200048070ff */
[----:B------:R-:W-:Y:S01]  /*dea0*/  FMUL R14, R14, UR32 ;  /* 0x000000200e0e7c20 */ /* 0x000fe20008400000 */
[----:B------:R-:W-:Y:S01]  /*deb0*/  F2FP.SATFINITE.E4M3.F32.PACK_AB_MERGE_C R17, RZ, R17, RZ ;  /* 0x00000011ff11723e */ /* 0x000fe200048070ff */
[----:B------:R-:W-:Y:S01]  /*dec0*/  FMUL R13, R13, UR32 ;  /* 0x000000200d0d7c20 */ /* 0x000fe20008400000 */
[----:B0-----:R-:W-:Y:S01]  /*ded0*/  F2FP.SATFINITE.E4M3.F32.PACK_AB_MERGE_C R21, RZ, R16, RZ ;  /* 0x00000010ff15723e */ /* 0x001fe200048070ff */
[----:B------:R-:W-:Y:S01]  /*dee0*/  @!P3 STG.E.U8 desc[UR20][R26.64+0xa0], R23 ;  /* 0x0000a0171a00b986 */ /* 0x000fe2000c101114 */
[----:B------:R-:W-:Y:S02]  /*def0*/  F2FP.SATFINITE.E4M3.F32.PACK_AB_MERGE_C R15, RZ, R15, RZ ;  /* 0x0000000fff0f723e */ /* 0x000fe400048070ff */
[C---:B------:R-:W-:Y:S01]  /*df00*/  ISETP.LT.OR P3, PT, R34.reuse, 0xa9, !P0 ;  /* 0x000000a92200780c */ /* 0x040fe20004761670 */
[----:B------:R-:W-:Y:S01]  /*df10*/  @!P4 STG.E.U8 desc[UR20][R26.64+0xa1], R17 ;  /* 0x0000a1111a00c986 */ /* 0x000fe2000c101114 */
[----:B------:R-:W-:-:S03]  /*df20*/  ISETP.LT.OR P4, PT, R34, 0xaa, !P0 ;  /* 0x000000aa2200780c */ /* 0x000fc60004781670 */
[----:B------:R-:W-:Y:S01]  /*df30*/  @!P5 STG.E.U8 desc[UR20][R24.64+0xa8], R21 ;  /* 0x0000a8151800d986 */ /* 0x000fe2000c101114 */
[----:B------:R-:W-:Y:S01]  /*df40*/  ISETP.LT.OR P5, PT, R34, 0xb1, !P1 ;  /* 0x000000b12200780c */ /* 0x000fe20004fa1670 */
[----:B------:R-:W-:Y:S02]  /*df50*/  FMUL R12, R12, UR32 ;  /* 0x000000200c0c7c20 */ /* 0x000fe40008400000 */
[----:B------:R0:W-:Y:S01]  /*df60*/  @!P6 STG.E.U8 desc[UR20][R24.64+0xa9], R15 ;  /* 0x0000a90f1800e986 */ /* 0x0001e2000c101114 */
[----:B------:R-:W-:Y:S01]  /*df70*/  ISETP.LT.OR P6, PT, R34, 0xb2, !P1 ;  /* 0x000000b22200780c */ /* 0x000fe20004fc1670 */
[----:B------:R-:W-:Y:S01]  /*df80*/  FMUL R11, R11, UR32 ;  /* 0x000000200b0b7c20 */ /* 0x000fe20008400000 */
[----:B---3--:R-:W-:Y:S01]  /*df90*/  F2FP.SATFINITE.E4M3.F32.PACK_AB_MERGE_C R19, RZ, R14, RZ ;  /* 0x0000000eff13723e */ /* 0x008fe200048070ff */
[----:B------:R-:W3:Y:S01]  /*dfa0*/  LDL.LU R223, [R1+0x18] ;  /* 0x0000180001df7983 */ /* 0x000ee20000300800 */
[----:B------:R-:W-:Y:S02]  /*dfb0*/  F2FP.SATFINITE.E4M3.F32.PACK_AB_MERGE_C R13, RZ, R13, RZ ;  /* 0x0000000dff0d723e */ /* 0x000fe400048070ff */
[----:B------:R-:W-:Y:S01]  /*dfc0*/  F2FP.SATFINITE.E4M3.F32.PACK_AB_MERGE_C R11, RZ, R11, RZ ;  /* 0x0000000bff0b723e */ /* 0x000fe200048070ff */
[----:B------:R-:W-:Y:S01]  /*dfd0*/  @!P3 STG.E.U8 desc[UR20][R26.64+0xa8], R19 ;  /* 0x0000a8131a00b986 */ /* 0x000fe2000c101114 */
[----:B0-----:R-:W-:-:S03]  /*dfe0*/  F2FP.SATFINITE.E4M3.F32.PACK_AB_MERGE_C R15, RZ, R12, RZ ;  /* 0x0000000cff0f723e */ /* 0x001fc600048070ff */
[----:B------:R0:W-:Y:S01]  /*dff0*/  @!P4 STG.E.U8 desc[UR20][R26.64+0xa9], R13 ;  /* 0x0000a90d1a00c986 */ /* 0x0001e2000c101114 */
[C---:B------:R-:W-:Y:S02]  /*e000*/  ISETP.LT.OR P3, PT, R34.reuse, 0xb1, !P0 ;  /* 0x000000b12200780c */ /* 0x040fe40004761670 */
[C---:B------:R-:W-:Y:S01]  /*e010*/  ISETP.LT.OR P4, PT, R34.reuse, 0xb2, !P0 ;  /* 0x000000b22200780c */ /* 0x040fe20004781670 */
[----:B------:R-:W-:Y:S01]  /*e020*/  @!P5 STG.E.U8 desc[UR20][R24.64+0xb0], R15 ;  /* 0x0000b00f1800d986 */ /* 0x000fe2000c101114 */
[----:B------:R-:W-:Y:S01]  /*e030*/  ISETP.LT.OR P5, PT, R34, 0xb9, !P1 ;  /* 0x000000b92200780c */ /* 0x000fe20004fa1670 */
[----:B------:R-:W-:Y:S01]  /*e040*/  FMUL R10, R10, UR32 ;  /* 0x000000200a0a7c20 */ /* 0x000fe20008400000 */
[----:B------:R-:W-:Y:S01]  /*e050*/  FMUL R9, R9, UR32 ;  /* 0x0000002009097c20 */ /* 0x000fe20008400000 */
[----:B------:R-:W3:Y:S01]  /*e060*/  LDL.LU R222, [R1+0x14] ;  /* 0x0000140001de7983 */ /* 0x000ee20000300800 */
[----:B------:R-:W-:-:S03]  /*e070*/  FMUL R8, R8, UR32 ;  /* 0x0000002008087c20 */ /* 0x000fc60008400000 */
[----:B------:R-:W3:Y:S01]  /*e080*/  LDL.LU R220, [R1+0x10] ;  /* 0x0000100001dc7983 */ /* 0x000ee20000300800 */
[----:B------:R-:W-:-:S03]  /*e090*/  F2FP.SATFINITE.E4M3.F32.PACK_AB_MERGE_C R17, RZ, R10, RZ ;  /* 0x0000000aff11723e */ /* 0x000fc600048070ff */
[----:B------:R-:W3:Y:S01]  /*e0a0*/  LDL.LU R221, [R1+0xc] ;  /* 0x00000c0001dd7983 */ /* 0x000ee20000300800 */
[----:B------:R-:W-:Y:S01]  /*e0b0*/  F2FP.SATFINITE.E4M3.F32.PACK_AB_MERGE_C R9, RZ, R9, RZ ;  /* 0x00000009ff09723e */ /* 0x000fe200048070ff */
[----:B------:R-:W-:Y:S01]  /*e0c0*/  FMUL R7, R7, UR32 ;  /* 0x0000002007077c20 */ /* 0x000fe20008400000 */
[----:B0-----:R-:W-:Y:S01]  /*e0d0*/  F2FP.SATFINITE.E4M3.F32.PACK_AB_MERGE_C R13, RZ, R8, RZ ;  /* 0x00000008ff0d723e */ /* 0x001fe200048070ff */
[----:B------:R0:W-:Y:S01]  /*e0e0*/  @!P6 STG.E.U8 desc[UR20][R24.64+0xb1], R11 ;  /* 0x0000b10b1800e986 */ /* 0x0001e2000c101114 */
[----:B------:R-:W-:Y:S01]  /*e0f0*/  ISETP.LT.OR P6, PT, R34, 0xba, !P1 ;  /* 0x000000ba2200780c */ /* 0x000fe20004fc1670 */
[----:B-----5:R-:W-:Y:S01]  /*e100*/  FMUL R2, R2, UR32 ;  /* 0x0000002002027c20 */ /* 0x020fe20008400000 */
[----:B------:R-:W-:Y:S01]  /*e110*/  F2FP.SATFINITE.E4M3.F32.PACK_AB_MERGE_C R7, RZ, R7, RZ ;  /* 0x00000007ff07723e */ /* 0x000fe200048070ff */
[----:B------:R-:W-:Y:S01]  /*e120*/  @!P3 STG.E.U8 desc[UR20][R26.64+0xb0], R17 ;  /* 0x0000b0111a00b986 */ /* 0x000fe2000c101114 */
[----:B------:R-:W-:Y:S01]  /*e130*/  FMUL R3, R3, UR32 ;  /* 0x0000002003037c20 */ /* 0x000fe20008400000 */
[----:B------:R-:W-:Y:S01]  /*e140*/  FMUL R4, R4, UR32 ;  /* 0x0000002004047c20 */ /* 0x000fe20008400000 */
[C---:B------:R-:W-:Y:S01]  /*e150*/  ISETP.LT.OR P3, PT, R34.reuse, 0xb9, !P0 ;  /* 0x000000b92200780c */ /* 0x040fe20004761670 */
[----:B------:R1:W-:Y:S01]  /*e160*/  @!P4 STG.E.U8 desc[UR20][R26.64+0xb1], R9 ;  /* 0x0000b1091a00c986 */ /* 0x0003e2000c101114 */
[----:B------:R-:W-:Y:S01]  /*e170*/  ISETP.LT.OR P4, PT, R34, 0xba, !P0 ;  /* 0x000000ba2200780c */ /* 0x000fe20004781670 */
[----:B------:R-:W-:Y:S01]  /*e180*/  FMUL R6, R6, UR32 ;  /* 0x0000002006067c20 */ /* 0x000fe20008400000 */
[----:B------:R-:W-:Y:S01]  /*e190*/  FMUL R5, R5, UR32 ;  /* 0x0000002005057c20 */ /* 0x000fe20008400000 */
[----:B------:R2:W-:Y:S01]  /*e1a0*/  @!P5 STG.E.U8 desc[UR20][R24.64+0xb8], R13 ;  /* 0x0000b80d1800d986 */ /* 0x0005e2000c101114 */
[----:B------:R-:W-:Y:S01]  /*e1b0*/  ISETP.LT.OR P5, PT, R34, 0xc1, !P1 ;  /* 0x000000c12200780c */ /* 0x000fe20004fa1670 */
[----:B------:R-:W-:Y:S01]  /*e1c0*/  FMUL R0, R0, UR32 ;  /* 0x0000002000007c20 */ /* 0x000fe20008400000 */
[----:B0-----:R-:W-:Y:S01]  /*e1d0*/  F2FP.SATFINITE.E4M3.F32.PACK_AB_MERGE_C R11, RZ, R6, RZ ;  /* 0x00000006ff0b723e */ /* 0x001fe200048070ff */
[----:B------:R-:W3:Y:S01]  /*e1e0*/  LDL.LU R225, [R1+0x1c] ;  /* 0x00001c0001e17983 */ /* 0x000ee20000300800 */
[----:B------:R-:W-:-:S03]  /*e1f0*/  F2FP.SATFINITE.E4M3.F32.PACK_AB_MERGE_C R5, RZ, R5, RZ ;  /* 0x00000005ff05723e */ /* 0x000fc600048070ff */
[----:B------:R0:W-:Y:S01]  /*e200*/  @!P6 STG.E.U8 desc[UR20][R24.64+0xb9], R7 ;  /* 0x0000b9071800e986 */ /* 0x0001e2000c101114 */
[----:B-1----:R-:W-:Y:S01]  /*e210*/  F2FP.SATFINITE.E4M3.F32.PACK_AB_MERGE_C R9, RZ, R4, RZ ;  /* 0x00000004ff09723e */ /* 0x002fe200048070ff */
[----:B------:R-:W-:Y:S01]  /*e220*/  FMUL R4, R227, UR32 ;  /* 0x00000020e3047c20 */ /* 0x000fe20008400000 */
[----:B------:R-:W-:Y:S01]  /*e230*/  ISETP.LT.OR P6, PT, R34, 0xc2, !P1 ;  /* 0x000000c22200780c */ /* 0x000fe20004fc1670 */
[----:B------:R-:W-:Y:S01]  /*e240*/  @!P3 STG.E.U8 desc[UR20][R26.64+0xb8], R11 ;  /* 0x0000b80b1a00b986 */ /* 0x000fe2000c101114 */
[----:B--2---:R-:W-:Y:S01]  /*e250*/  F2FP.SATFINITE.E4M3.F32.PACK_AB_MERGE_C R13, RZ, R2, RZ ;  /* 0x00000002ff0d723e */ /* 0x004fe200048070ff */
[----:B----4-:R-:W-:Y:S01]  /*e260*/  FMUL R2, R224, UR32 ;  /* 0x00000020e0027c20 */ /* 0x010fe20008400000 */
[----:B------:R-:W-:Y:S01]  /*e270*/  ISETP.LT.OR P3, PT, R34, 0xc1, !P0 ;  /* 0x000000c12200780c */ /* 0x000fe20004761670 */
[----:B------:R-:W2:Y:S01]  /*e280*/  LDL.LU R224, [R1+0x20] ;  /* 0x0000200001e07983 */ /* 0x000ea20000300800 */
[----:B0-----:R-:W-:Y:S01]  /*e290*/  F2FP.SATFINITE.E4M3.F32.PACK_AB_MERGE_C R7, RZ, R3, RZ ;  /* 0x00000003ff07723e */ /* 0x001fe200048070ff */
[----:B------:R-:W-:-:S02]  /*e2a0*/  FMUL R3, R226, UR32 ;  /* 0x00000020e2037c20 */ /* 0x000fc40008400000 */
[----:B------:R0:W-:Y:S01]  /*e2b0*/  @!P4 STG.E.U8 desc[UR20][R26.64+0xb9], R5 ;  /* 0x0000b9051a00c986 */ /* 0x0001e2000c101114 */
[----:B------:R-:W-:-:S03]  /*e2c0*/  ISETP.LT.OR P4, PT, R34, 0xc2, !P0 ;  /* 0x000000c22200780c */ /* 0x000fc60004781670 */
[----:B------:R-:W4:Y:S04]  /*e2d0*/  LDL.LU R226, [R1+0x24] ;  /* 0x0000240001e27983 */ /* 0x000f280000300800 */
[----:B------:R-:W4:Y:S04]  /*e2e0*/  LDL.LU R227, [R1+0x28] ;  /* 0x0000280001e37983 */ /* 0x000f280000300800 */
[----:B------:R-:W-:Y:S01]  /*e2f0*/  @!P5 STG.E.U8 desc[UR20][R24.64+0xc0], R9 ;  /* 0x0000c0091800d986 */ /* 0x000fe2000c101114 */
[C---:B------:R-:W-:Y:S02]  /*e300*/  ISETP.LT.OR P5, PT, R34.reuse, 0xc9, !P1 ;  /* 0x000000c92200780c */ /* 0x040fe40004fa1670 */
[----:B0-----:R-:W-:Y:S01]  /*e310*/  F2FP.SATFINITE.E4M3.F32.PACK_AB_MERGE_C R5, RZ, R0, RZ ;  /* 0x00000000ff05723e */ /* 0x001fe200048070ff */
[----:B------:R0:W-:Y:S01]  /*e320*/  @!P6 STG.E.U8 desc[UR20][R24.64+0xc1], R7 ;  /* 0x0000c1071800e986 */ /* 0x0001e2000c101114 */
[----:B------:R-:W-:-:S03]  /*e330*/  ISETP.LT.OR P6, PT, R34, 0xca, !P1 ;  /* 0x000000ca2200780c */ /* 0x000fc60004fc1670 */
[----:B------:R-:W-:Y:S01]  /*e340*/  @!P3 STG.E.U8 desc[UR20][R26.64+0xc0], R13 ;  /* 0x0000c00d1a00b986 */ /* 0x000fe2000c101114 */
[----:B------:R-:W-:-:S03]  /*e350*/  ISETP.LT.OR P3, PT, R34, 0xc9, !P0 ;  /* 0x000000c92200780c */ /* 0x000fc60004761670 */
[----:B------:R1:W-:Y:S01]  /*e360*/  @!P4 STG.E.U8 desc[UR20][R26.64+0xc1], R5 ;  /* 0x0000c1051a00c986 */ /* 0x0003e2000c101114 */
[----:B0-----:R-:W-:Y:S02]  /*e370*/  F2FP.SATFINITE.E4M3.F32.PACK_AB_MERGE_C R7, RZ, R2, RZ ;  /* 0x00000002ff07723e */ /* 0x001fe400048070ff */
[----:B------:R-:W-:-:S03]  /*e380*/  ISETP.LT.OR P4, PT, R34, 0xca, !P0 ;  /* 0x000000ca2200780c */ /* 0x000fc60004781670 */
[----:B------:R0:W-:Y:S01]  /*e390*/  @!P5 STG.E.U8 desc[UR20][R24.64+0xc8], R7 ;  /* 0x0000c8071800d986 */ /* 0x0001e2000c101114 */
[----:B------:R-:W-:Y:S02]  /*e3a0*/  ISETP.LT.OR P5, PT, R34, 0xd1, !P1 ;  /* 0x000000d12200780c */ /* 0x000fe40004fa1670 */
[----:B------:R-:W-:Y:S02]  /*e3b0*/  F2FP.SATFINITE.E4M3.F32.PACK_AB_MERGE_C R9, RZ, R3, RZ ;  /* 0x00000003ff09723e */ /* 0x000fe400048070ff */
[----:B------:R-:W-:-:S03]  /*e3c0*/  F2FP.SATFINITE.E4M3.F32.PACK_AB_MERGE_C R11, RZ, R4, RZ ;  /* 0x00000004ff0b723e */ /* 0x000fc600048070ff */
[----:B------:R0:W-:Y:S04]  /*e3d0*/  @!P6 STG.E.U8 desc[UR20][R24.64+0xc9], R9 ;  /* 0x0000c9091800e986 */ /* 0x0001e8000c101114 */
[----:B------:R-:W-:Y:S01]  /*e3e0*/  @!P3 STG.E.U8 desc[UR20][R26.64+0xc8], R11 ;  /* 0x0000c80b1a00b986 */ /* 0x000fe2000c101114 */
[----:B---3--:R-:W-:Y:S01]  /*e3f0*/  FMUL R2, R220, UR32 ;  /* 0x00000020dc027c20 */ /* 0x008fe20008400000 */
[----:B------:R-:W-:Y:S02]  /*e400*/  FMUL R0, R221, UR32 ;  /* 0x00000020dd007c20 */ /* 0x000fe40008400000 */
[----:B------:R-:W3:Y:S03]  /*e410*/  LDL.LU R221, [R1+0x2c] ;  /* 0x00002c0001dd7983 */ /* 0x000ee60000300800 */
[----:B-1----:R-:W-:Y:S01]  /*e420*/  F2FP.SATFINITE.E4M3.F32.PACK_AB_MERGE_C R5, RZ, R0, RZ ;  /* 0x00000000ff05723e */ /* 0x002fe200048070ff */
[----:B------:R-:W3:Y:S01]  /*e430*/  LDL.LU R220, [R1+0x30] ;  /* 0x0000300001dc7983 */ /* 0x000ee20000300800 */
[----:B------:R-:W-:Y:S01]  /*e440*/  FMUL R0, R223, UR32 ;  /* 0x00000020df007c20 */ /* 0x000fe20008400000 */
[----:B------:R-:W-:Y:S01]  /*e450*/  FMUL R3, R222, UR32 ;  /* 0x00000020de037c20 */ /* 0x000fe20008400000 */
[----:B0-----:R-:W-:Y:S01]  /*e460*/  F2FP.SATFINITE.E4M3.F32.PACK_AB_MERGE_C R7, RZ, R2, RZ ;  /* 0x00000002ff07723e */ /* 0x001fe200048070ff */
[----:B------:R-:W3:Y:S02]  /*e470*/  LDL.LU R222, [R1+0x34] ;  /* 0x0000340001de7983 */ /* 0x000ee40000300800 */
[----:B------:R-:W-:-:S02]  /*e480*/  F2FP.SATFINITE.E4M3.F32.PACK_AB_MERGE_C R13, RZ, R0, RZ ;  /* 0x00000000ff0d723e */ /* 0x000fc400048070ff */
[----:B------:R-:W3:Y:S01]  /*e490*/  LDL.LU R223, [R1+0x38] ;  /* 0x0000380001df7983 */ /* 0x000ee20000300800 */
[----:B------:R-:W-:Y:S01]  /*e4a0*/  F2FP.SATFINITE.E4M3.F32.PACK_AB_MERGE_C R9, RZ, R3, RZ ;  /* 0x00000003ff09723e */ /* 0x000fe200048070ff */
[----:B------:R-:W-:Y:S02]  /*e4b0*/  FMUL R2, R225, UR32 ;  /* 0x00000020e1027c20 */ /* 0x000fe40008400000 */
[----:B------:R-:W3:Y:S04]  /*e4c0*/  LDL.LU R225, [R1+0x3c] ;  /* 0x00003c0001e17983 */ /* 0x000ee80000300800 */
[----:B------:R-:W-:Y:S01]  /*e4d0*/  @!P4 STG.E.U8 desc[UR20][R26.64+0xc9], R5 ;  /* 0x0000c9051a00c986 */ /* 0x000fe2000c101114 */
[----:B--2---:R-:W-:-:S03]  /*e4e0*/  FMUL R0, R224, UR32 ;  /* 0x00000020e0007c20 */ /* 0x004fc60008400000 */
[----:B------:R0:W-:Y:S04]  /*e4f0*/  @!P5 STG.E.U8 desc[UR20][R24.64+0xd0], R7 ;  /* 0x0000d0071800d986 */ /* 0x0001e8000c101114 */
[----:B------:R-:W2:Y:S01]  /*e500*/  LDL.LU R224, [R1+0x40] ;  /* 0x0000400001e07983 */ /* 0x000ea20000300800 */
[----:B----4-:R-:W-:-:S03]  /*e510*/  FMUL R3, R226, UR32 ;  /* 0x00000020e2037c20 */ /* 0x010fc60008400000 */
[----:B------:R-:W4:Y:S01]  /*e520*/  LDL.LU R226, [R1+0x44] ;  /* 0x0000440001e27983 */ /* 0x000f220000300800 */
[----:B0-----:R-:W-:Y:S01]  /*e530*/  F2FP.SATFINITE.E4M3.F32.PACK_AB_MERGE_C R7, RZ, R0, RZ ;  /* 0x00000000ff07723e */ /* 0x001fe200048070ff */
[----:B------:R-:W-:Y:S02]  /*e540*/  FMUL R0, R227, UR32 ;  /* 0x00000020e3007c20 */ /* 0x000fe40008400000 */
[----:B------:R-:W4:Y:S01]  /*e550*/  LDL.LU R227, [R1+0x48] ;  /* 0x0000480001e37983 */ /* 0x000f220000300800 */
[C---:B------:R-:W-:Y:S02]  /*e560*/  ISETP.LT.OR P6, PT, R34.reuse, 0xd2, !P1 ;  /* 0x000000d22200780c */ /* 0x040fe40004fc1670 */
[C---:B------:R-:W-:Y:S01]  /*e570*/  ISETP.LT.OR P4, PT, R34.reuse, 0xd2, !P0 ;  /* 0x000000d22200780c */ /* 0x040fe20004781670 */
[----:B------:R-:W4:Y:S01]  /*e580*/  LDL.LU R219, [R1+0x4c] ;  /* 0x00004c0001db7983 */ /* 0x000f220000300800 */
[----:B------:R-:W-:Y:S02]  /*e590*/  F2FP.SATFINITE.E4M3.F32.PACK_AB_MERGE_C R5, RZ, R2, RZ ;  /* 0x00000002ff05723e */ /* 0x000fe400048070ff */
[----:B------:R-:W-:-:S02]  /*e5a0*/  ISETP.LT.OR P3, PT, R34, 0xd1, !P0 ;  /* 0x000000d12200780c */ /* 0x000fc40004761670 */
[----:B------:R-:W-:Y:S02]  /*e5b0*/  ISETP.LT.OR P5, PT, R34, 0xd9, !P1 ;  /* 0x000000d92200780c */ /* 0x000fe40004fa1670 */
[----:B------:R-:W-:-:S03]  /*e5c0*/  F2FP.SATFINITE.E4M3.F32.PACK_AB_MERGE_C R11, RZ, R0, RZ ;  /* 0x00000000ff0b723e */ /* 0x000fc600048070ff */
[----:B------:R0:W-:Y:S01]  /*e5d0*/  @!P6 STG.E.U8 desc[UR20][R24.64+0xd1], R9 ;  /* 0x0000d1091800e986 */ /* 0x0001e2000c101114 */
[----:B------:R-:W-:-:S03]  /*e5e0*/  ISETP.LT.OR P6, PT, R34, 0xda, !P1 ;  /* 0x000000da2200780c */ /* 0x000fc60004fc1670 */
[----:B------:R1:W-:Y:S01]  /*e5f0*/  @!P4 STG.E.U8 desc[UR20][R26.64+0xd1], R5 ;  /* 0x0000d1051a00c986 */ /* 0x0003e2000c101114 */
[----:B------:R-:W-:-:S03]  /*e600*/  ISETP.LT.OR P4, PT, R34, 0xda, !P0 ;  /* 0x000000da2200780c */ /* 0x000fc60004781670 */
[----:B------:R-:W-:Y:S01]  /*e610*/  @!P3 STG.E.U8 desc[UR20][R26.64+0xd0], R13 ;  /* 0x0000d00d1a00b986 */ /* 0x000fe2000c101114 */
[----:B0-----:R-:W-:-:S03]  /*e620*/  F2FP.SATFINITE.E4M3.F32.PACK_AB_MERGE_C R9, RZ, R3, RZ ;  /* 0x00000003ff09723e */ /* 0x001fc600048070ff */
[----:B------:R0:W-:Y:S04]  /*e630*/  @!P5 STG.E.U8 desc[UR20][R24.64+0xd8], R7 ;  /* 0x0000d8071800d986 */ /* 0x0001e8000c101114 */
[----:B------:R0:W-:Y:S01]  /*e640*/  @!P6 STG.E.U8 desc[UR20][R24.64+0xd9], R9 ;  /* 0x0000d9091800e986 */ /* 0x0001e2000c101114 */
[----:B---3--:R-:W-:-:S03]  /*e650*/  FMUL R0, R221, UR32 ;  /* 0x00000020dd007c20 */ /* 0x008fc60008400000 */
[----:B------:R-:W3:Y:S01]  /*e660*/  LDL.LU R221, [R1+0x50] ;  /* 0x0000500001dd7983 */ /* 0x000ee20000300800 */
[----:B------:R-:W-:-:S03]  /*e670*/  FMUL R2, R220, UR32 ;  /* 0x00000020dc027c20 */ /* 0x000fc60008400000 */
[----:B------:R-:W3:Y:S01]  /*e680*/  LDL.LU R220, [R1+0x54] ;  /* 0x0000540001dc7983 */ /* 0x000ee20000300800 */
[----:B-1----:R-:W-:Y:S01]  /*e690*/  F2FP.SATFINITE.E4M3.F32.PACK_AB_MERGE_C R5, RZ, R0, RZ ;  /* 0x00000000ff05723e */ /* 0x002fe200048070ff */
[----:B------:R-:W-:Y:S02]  /*e6a0*/  FMUL R3, R222, UR32 ;  /* 0x00000020de037c20 */ /* 0x000fe40008400000 */
[----:B------:R-:W3:Y:S01]  /*e6b0*/  LDL.LU R222, [R1+0x58] ;  /* 0x0000580001de7983 */ /* 0x000ee20000300800 */
[----:B0-----:R-:W-:Y:S01]  /*e6c0*/  F2FP.SATFINITE.E4M3.F32.PACK_AB_MERGE_C R7, RZ, R2, RZ ;  /* 0x00000002ff07723e */ /* 0x001fe200048070ff */
[----:B------:R-:W-:Y:S01]  /*e6d0*/  FMUL R4, R223, UR32 ;  /* 0x00000020df047c20 */ /* 0x000fe20008400000 */
[----:B------:R-:W-:Y:S01]  /*e6e0*/  F2FP.SATFINITE.E4M3.F32.PACK_AB_MERGE_C R9, RZ, R3, RZ ;  /* 0x00000003ff09723e */ /* 0x000fe200048070ff */
[----:B------:R-:W3:Y:S01]  /*e6f0*/  LDL.LU R223, [R1+0x5c] ;  /* 0x00005c0001df7983 */ /* 0x000ee20000300800 */
[----:B------:R-:W-:-:S03]  /*e700*/  FMUL R0, R225, UR32 ;  /* 0x00000020e1007c20 */ /* 0x000fc60008400000 */
[----:B------:R0:W-:Y:S04]  /*e710*/  @!P4 STG.E.U8 desc[UR20][R26.64+0xd9], R5 ;  /* 0x0000d9051a00c986 */ /* 0x0001e8000c101114 */
[----:B------:R-:W3:Y:S01]  /*e720*/  LDL.LU R225, [R1+0x60] ;  /* 0x0000600001e17983 */ /* 0x000ee20000300800 */
[----:B0-----:R-:W-:Y:S01]  /*e730*/  F2FP.SATFINITE.E4M3.F32.PACK_AB_MERGE_C R5, RZ, R0, RZ ;  /* 0x00000000ff05723e */ /* 0x001fe200048070ff */
[----:B--2---:R-:W-:Y:S02]  /*e740*/  FMUL R2, R224, UR32 ;  /* 0x00000020e0027c20 */ /* 0x004fe40008400000 */
[----:B------:R-:W2:Y:S01]  /*e750*/  LDL.LU R224, [R1+0x64] ;  /* 0x0000640001e07983 */ /* 0x000ea20000300800 */
[----:B----4-:R-:W-:-:S03]  /*e760*/  FMUL R3, R226, UR32 ;  /* 0x00000020e2037c20 */ /* 0x010fc60008400000 */
[----:B------:R-:W4:Y:S01]  /*e770*/  LDL.LU R226, [R1+0x68] ;  /* 0x0000680001e27983 */ /* 0x000f220000300800 */
[----:B------:R-:W-:-:S03]  /*e780*/  FMUL R0, R227, UR32 ;  /* 0x00000020e3007c20 */ /* 0x000fc60008400000 */
[----:B------:R-:W4:Y:S01]  /*e790*/  LDL.LU R227, [R1+0x6c] ;  /* 0x00006c0001e37983 */ /* 0x000f220000300800 */
[C---:B------:R-:W-:Y:S02]  /*e7a0*/  ISETP.LT.OR P3, PT, R34.reuse, 0xd9, !P0 ;  /* 0x000000d92200780c */ /* 0x040fe40004761670 */
[C---:B------:R-:W-:Y:S02]  /*e7b0*/  ISETP.LT.OR P5, PT, R34.reuse, 0xe1, !P1 ;  /* 0x000000e12200780c */ /* 0x040fe40004fa1670 */
[C---:B------:R-:W-:Y:S02]  /*e7c0*/  ISETP.LT.OR P6, PT, R34.reuse, 0xe2, !P1 ;  /* 0x000000e22200780c */ /* 0x040fe40004fc1670 */
[----:B------:R-:W-:-:S07]  /*e7d0*/  ISETP.LT.OR P4, PT, R34, 0xe2, !P0 ;  /* 0x000000e22200780c */ /* 0x000fce0004781670 */
[----:B------:R-:W-:Y:S01]  /*e7e0*/  @!P3 STG.E.U8 desc[UR20][R26.64+0xd8], R11 ;  /* 0x0000d80b1a00b986 */ /* 0x000fe2000c101114 */
[----:B------:R-:W-:-:S03]  /*e7f0*/  ISETP.LT.OR P3, PT, R34, 0xe1, !P0 ;  /* 0x000000e12200780c */ /* 0x000fc60004761670 */
[----:B------:R0:W-:Y:S01]  /*e800*/  @!P5 STG.E.U8 desc[UR20][R24.64+0xe0], R7 ;  /* 0x0000e0071800d986 */ /* 0x0001e2000c101114 */
[----:B------:R-:W-:-:S03]  /*e810*/  ISETP.LT.OR P5, PT, R34, 0xe9, !P1 ;  /* 0x000000e92200780c */ /* 0x000fc60004fa1670 */
[----:B------:R1:W-:Y:S01]  /*e820*/  @!P6 STG.E.U8 desc[UR20][R24.64+0xe1], R9 ;  /* 0x0000e1091800e986 */ /* 0x0003e2000c101114 */
[----:B------:R-:W-:Y:S02]  /*e830*/  ISETP.LT.OR P6, PT, R34, 0xea, !P1 ;  /* 0x000000ea2200780c */ /* 0x000fe40004fc1670 */
[----:B------:R-:W-:Y:S01]  /*e840*/  F2FP.SATFINITE.E4M3.F32.PACK_AB_MERGE_C R13, RZ, R4, RZ ;  /* 0x00000004ff0d723e */ /* 0x000fe200048070ff */
[----:B------:R1:W-:Y:S01]  /*e850*/  @!P4 STG.E.U8 desc[UR20][R26.64+0xe1], R5 ;  /* 0x0000e1051a00c986 */ /* 0x0003e2000c101114 */
[----:B0-----:R-:W-:-:S03]  /*e860*/  F2FP.SATFINITE.E4M3.F32.PACK_AB_MERGE_C R7, RZ, R2, RZ ;  /* 0x00000002ff07723e */ /* 0x001fc600048070ff */
[----:B------:R-:W-:Y:S01]  /*e870*/  @!P3 STG.E.U8 desc[UR20][R26.64+0xe0], R13 ;  /* 0x0000e00d1a00b986 */ /* 0x000fe2000c101114 */
[----:B-1----:R-:W-:-:S03]  /*e880*/  F2FP.SATFINITE.E4M3.F32.PACK_AB_MERGE_C R9, RZ, R3, RZ ;  /* 0x00000003ff09723e */ /* 0x002fc600048070ff */
[----:B------:R0:W-:Y:S01]  /*e890*/  @!P5 STG.E.U8 desc[UR20][R24.64+0xe8], R7 ;  /* 0x0000e8071800d986 */ /* 0x0001e2000c101114 */
[C---:B------:R-:W-:Y:S02]  /*e8a0*/  ISETP.LT.OR P3, PT, R34.reuse, 0xe9, !P0 ;  /* 0x000000e92200780c */ /* 0x040fe40004761670 */
[C---:B------:R-:W-:Y:S01]  /*e8b0*/  ISETP.LT.OR P4, PT, R34.reuse, 0xea, !P0 ;  /* 0x000000ea2200780c */ /* 0x040fe20004781670 */
[----:B------:R1:W-:Y:S01]  /*e8c0*/  @!P6 STG.E.U8 desc[UR20][R24.64+0xe9], R9 ;  /* 0x0000e9091800e986 */ /* 0x0003e2000c101114 */
[C---:B------:R-:W-:Y:S01]  /*e8d0*/  ISETP.LT.OR P5, PT, R34.reuse, 0xf1, !P1 ;  /* 0x000000f12200780c */ /* 0x040fe20004fa1670 */
[----:B------:R-:W-:Y:S01]  /*e8e0*/  FMUL R2, R219, UR32 ;  /* 0x00000020db027c20 */ /* 0x000fe20008400000 */
[----:B------:R-:W-:Y:S02]  /*e8f0*/  ISETP.LT.OR P6, PT, R34, 0xf2, !P1 ;  /* 0x000000f22200780c */ /* 0x000fe40004fc1670 */
[----:B------:R-:W-:Y:S02]  /*e900*/  F2FP.SATFINITE.E4M3.F32.PACK_AB_MERGE_C R11, RZ, R0, RZ ;  /* 0x00000000ff0b723e */ /* 0x000fe400048070ff */
[----:B------:R-:W-:-:S03]  /*e910*/  F2FP.SATFINITE.E4M3.F32.PACK_AB_MERGE_C R5, RZ, R2, RZ ;  /* 0x00000002ff05723e */ /* 0x000fc600048070ff */
[----:B------:R-:W-:Y:S01]  /*e920*/  @!P3 STG.E.U8 desc[UR20][R26.64+0xe8], R11 ;  /* 0x0000e80b1a00b986 */ /* 0x000fe2000c101114 */
[----:B------:R-:W-:-:S03]  /*e930*/  ISETP.LT.OR P3, PT, R34, 0xf1, !P0 ;  /* 0x000000f12200780c */ /* 0x000fc60004761670 */
[----:B------:R-:W-:Y:S01]  /*e940*/  @!P4 STG.E.U8 desc[UR20][R26.64+0xe9], R5 ;  /* 0x0000e9051a00c986 */ /* 0x000fe2000c101114 */
[C---:B------:R-:W-:Y:S02]  /*e950*/  ISETP.LT.OR P4, PT, R34.reuse, 0xf9, !P1 ;  /* 0x000000f92200780c */ /* 0x040fe40004f81670 */
[----:B------:R-:W-:Y:S01]  /*e960*/  ISETP.LT.OR P1, PT, R34, 0xfa, !P1 ;  /* 0x000000fa2200780c */ /* 0x000fe20004f21670 */
[----:B---3--:R-:W-:Y:S01]  /*e970*/  FMUL R0, R221, UR32 ;  /* 0x00000020dd007c20 */ /* 0x008fe20008400000 */
[----:B------:R-:W-:-:S04]  /*e980*/  FMUL R3, R220, UR32 ;  /* 0x00000020dc037c20 */ /* 0x000fc80008400000 */
[----:B0-----:R-:W-:Y:S02]  /*e990*/  F2FP.SATFINITE.E4M3.F32.PACK_AB_MERGE_C R7, RZ, R0, RZ ;  /* 0x00000000ff07723e */ /* 0x001fe400048070ff */
[----:B-1----:R-:W-:Y:S01]  /*e9a0*/  F2FP.SATFINITE.E4M3.F32.PACK_AB_MERGE_C R9, RZ, R3, RZ ;  /* 0x00000003ff09723e */ /* 0x002fe200048070ff */
[----:B------:R-:W-:Y:S02]  /*e9b0*/  FMUL R0, R222, UR32 ;  /* 0x00000020de007c20 */ /* 0x000fe40008400000 */
[----:B------:R0:W-:Y:S01]  /*e9c0*/  @!P5 STG.E.U8 desc[UR20][R24.64+0xf0], R7 ;  /* 0x0000f0071800d986 */ /* 0x0001e2000c101114 */
[----:B------:R-:W-:-:S03]  /*e9d0*/  ISETP.LT.OR P5, PT, R34, 0xf2, !P0 ;  /* 0x000000f22200780c */ /* 0x000fc600047a1670 */
[----:B------:R1:W-:Y:S01]  /*e9e0*/  @!P6 STG.E.U8 desc[UR20][R24.64+0xf1], R9 ;  /* 0x0000f1091800e986 */ /* 0x0003e2000c101114 */
[C---:B------:R-:W-:Y:S02]  /*e9f0*/  ISETP.LT.OR P6, PT, R34.reuse, 0xf9, !P0 ;  /* 0x000000f92200780c */ /* 0x040fe400047c1670 */
[----:B------:R-:W-:Y:S01]  /*ea00*/  F2FP.SATFINITE.E4M3.F32.PACK_AB_MERGE_C R13, RZ, R0, RZ ;  /* 0x00000000ff0d723e */ /* 0x000fe200048070ff */
[----:B------:R-:W-:Y:S01]  /*ea10*/  FMUL R0, R223, UR32 ;  /* 0x00000020df007c20 */ /* 0x000fe20008400000 */
[----:B------:R-:W-:Y:S01]  /*ea20*/  ISETP.LT.OR P0, PT, R34, 0xfa, !P0 ;  /* 0x000000fa2200780c */ /* 0x000fe20004701670 */
[----:B------:R-:W-:-:S03]  /*ea30*/  FMUL R2, R225, UR32 ;  /* 0x00000020e1027c20 */ /* 0x000fc60008400000 */
[----:B0-----:R-:W-:Y:S02]  /*ea40*/  F2FP.SATFINITE.E4M3.F32.PACK_AB_MERGE_C R7, RZ, R0, RZ ;  /* 0x00000000ff07723e */ /* 0x001fe400048070ff */
[----:B-1----:R-:W-:Y:S01]  /*ea50*/  F2FP.SATFINITE.E4M3.F32.PACK_AB_MERGE_C R9, RZ, R2, RZ ;  /* 0x00000002ff09723e */ /* 0x002fe200048070ff */
[----:B--2---:R-:W-:Y:S01]  /*ea60*/  FMUL R3, R224, UR32 ;  /* 0x00000020e0037c20 */ /* 0x004fe20008400000 */
[----:B----4-:R-:W-:Y:S01]  /*ea70*/  FMUL R4, R226, UR32 ;  /* 0x00000020e2047c20 */ /* 0x010fe20008400000 */
[----:B------:R-:W-:-:S03]  /*ea80*/  FMUL R5, R227, UR32 ;  /* 0x00000020e3057c20 */ /* 0x000fc60008400000 */
[----:B------:R-:W-:Y:S02]  /*ea90*/  F2FP.SATFINITE.E4M3.F32.PACK_AB_MERGE_C R3, RZ, R3, RZ ;  /* 0x00000003ff03723e */ /* 0x000fe400048070ff */
[----:B------:R-:W-:Y:S02]  /*eaa0*/  F2FP.SATFINITE.E4M3.F32.PACK_AB_MERGE_C R11, RZ, R4, RZ ;  /* 0x00000004ff0b723e */ /* 0x000fe400048070ff */
[----:B------:R-:W-:Y:S01]  /*eab0*/  F2FP.SATFINITE.E4M3.F32.PACK_AB_MERGE_C R5, RZ, R5, RZ ;  /* 0x00000005ff05723e */ /* 0x000fe200048070ff */
[----:B------:R0:W-:Y:S04]  /*eac0*/  @!P3 STG.E.U8 desc[UR20][R26.64+0xf0], R13 ;  /* 0x0000f00d1a00b986 */ /* 0x0001e8000c101114 */
[----:B------:R0:W-:Y:S04]  /*ead0*/  @!P5 STG.E.U8 desc[UR20][R26.64+0xf1], R7 ;  /* 0x0000f1071a00d986 */ /* 0x0001e8000c101114 */
[----:B------:R0:W-:Y:S04]  /*eae0*/  @!P4 STG.E.U8 desc[UR20][R24.64+0xf8], R9 ;  /* 0x0000f8091800c986 */ /* 0x0001e8000c101114 */
[----:B------:R0:W-:Y:S04]  /*eaf0*/  @!P1 STG.E.U8 desc[UR20][R24.64+0xf9], R3 ;  /* 0x0000f90318009986 */ /* 0x0001e8000c101114 */
[----:B------:R0:W-:Y:S04]  /*eb00*/  @!P6 STG.E.U8 desc[UR20][R26.64+0xf8], R11 ;  /* 0x0000f80b1a00e986 */ /* 0x0001e8000c101114 */
[----:B------:R0:W-:Y:S02]  /*eb10*/  @!P0 STG.E.U8 desc[UR20][R26.64+0xf9], R5 ;  /* 0x0000f9051a008986 */ /* 0x0001e4000c101114 */
.L_x_297:
[----:B------:R-:W-:Y:S05]  /*eb20*/  BSYNC B0 ;  /* 0x0000000000007941 */ /* 0x000fea0003800000 */
.L_x_39:
[----:B------:R-:W2:Y:S01]  /*eb30*/  LDL.LU R22, [R1+0x7c] ;  /* 0x00007c0001167983 */ /* 0x000ea20000300800 */
[----:B0----5:R-:W-:Y:S01]  /*eb40*/  IMAD.U32 R3, RZ, RZ, UR12 ;  /* 0x0000000cff037e24 */ /* 0x021fe2000f8e00ff */
[----:B------:R-:W-:Y:S02]  /*eb50*/  ULDC.64 UR6, c[0x0][0x650] ;  /* 0x0001940000067ab9 */ /* 0x000fe40000000a00 */
[----:B------:R-:W3:Y:S01]  /*eb60*/  LDL.LU R19, [R1+0x80] ;  /* 0x0000800001137983 */ /* 0x000ee20000300800 */
[----:B------:R-:W-:Y:S01]  /*eb70*/  IMAD.U32 R0, RZ, RZ, UR16 ;  /* 0x00000010ff007e24 */ /* 0x000fe2000f8e00ff */
[----:B------:R0:W-:Y:S01]  /*eb80*/  SYNCS.ARRIVE.TRANS64.A1T0 RZ, [R3+UR28], RZ ;  /* 0x000000ff03ff79a7 */ /* 0x0001e2000810001c */
[----:B------:R-:W-:Y:S02]  /*eb90*/  IMAD.U32 R2, RZ, RZ, UR16 ;  /* 0x00000010ff027e24 */ /* 0x000fe4000f8e00ff */
[----:B------:R-:W-:Y:S02]  /*eba0*/  IMAD.MOV.U32 R4, RZ, RZ, -0x1 ;  /* 0xffffffffff047424 */ /* 0x000fe400078e00ff */
[----:B0-----:R-:W-:Y:S01]  /*ebb0*/  IMAD.U32 R3, RZ, RZ, UR13 ;  /* 0x0000000dff037e24 */ /* 0x001fe2000f8e00ff */
[----:B---3--:R-:W-:-:S02]  /*ebc0*/  LEA R19, P0, R0, R19, 0x1 ;  /* 0x0000001300137211 */ /* 0x008fc400078008ff */
[----:B------:R-:W-:Y:S02]  /*ebd0*/  PRMT R0, RZ, 0x7610, R0 ;  /* 0x00007610ff007816 */ /* 0x000fe40000000000 */
[----:B--2---:R-:W-:Y:S01]  /*ebe0*/  LEA.HI.X R22, R2, R22, R3, 0x1, P0 ;  /* 0x0000001602167211 */ /* 0x004fe200000f0c03 */
[----:B------:R-:W-:Y:S01]  /*ebf0*/  IMAD.MOV.U32 R2, RZ, RZ, -0x1 ;  /* 0xffffffffff027424 */ /* 0x000fe200078e00ff */
[----:B------:R0:W-:Y:S01]  /*ec00*/  STL [R1+0x80], R19 ;  /* 0x0000801301007387 */ /* 0x0001e20000100800 */
[----:B------:R-:W-:Y:S01]  /*ec10*/  IMAD.MOV.U32 R3, RZ, RZ, -0x1 ;  /* 0xffffffffff037424 */ /* 0x000fe200078e00ff */
[----:B------:R-:W-:Y:S02]  /*ec20*/  ISETP.GE.U32.AND P0, PT, R19, UR6, PT ;  /* 0x0000000613007c0c */ /* 0x000fe4000bf06070 */
[----:B------:R0:W-:Y:S02]  /*ec30*/  STL [R1+0x7c], R22 ;  /* 0x00007c1601007387 */ /* 0x0001e40000100800 */
[----:B------:R-:W-:-:S02]  /*ec40*/  ISETP.GE.U32.AND.EX P0, PT, R22, UR7, PT, P0 ;  /* 0x0000000716007c0c */ /* 0x000fc4000bf06100 */
[----:B------:R0:W-:Y:S04]  /*ec50*/  STL [R1+0x84], R4 ;  /* 0x0000840401007387 */ /* 0x0001e80000100800 */
[----:B------:R0:W-:Y:S04]  /*ec60*/  STL [R1+0x74], R2 ;  /* 0x0000740201007387 */ /* 0x0001e80000100800 */
[----:B------:R0:W-:Y:S03]  /*ec70*/  STL [R1+0x88], R3 ;  /* 0x0000880301007387 */ /* 0x0001e60000100800 */
[----:B------:R-:W-:Y:S05]  /*ec80*/  @P0 BRA `(.L_x_298) ;  /* 0x0000000400740947 */ /* 0x000fea0003800000 */
[----:B------:R-:W2:Y:S01]  /*ec90*/  S2R R14, SR_CTAID.X ;  /* 0x00000000000e7919 */ /* 0x000ea20000002500 */
[----:B------:R-:W3:Y:S01]  /*eca0*/  LDC.64 R8, c[0x0][0x628] ;  /* 0x00018a00ff087b82 */ /* 0x000ee20000000a00 */
[----:B------:R-:W-:Y:S01]  /*ecb0*/  ULDC UR6, c[0x0][0x150] ;  /* 0x0000540000067ab9 */ /* 0x000fe20000000800 */
[----:B------:R-:W-:Y:S01]  /*ecc0*/  IMAD.MOV.U32 R6, RZ, RZ, R19 ;  /* 0x000000ffff067224 */ /* 0x000fe200078e0013 */
[----:B------:R-:W0:Y:S01]  /*ecd0*/  S2R R16, SR_CTAID.Y ;  /* 0x0000000000107919 */ /* 0x000e220000002600 */
[----:B------:R-:W-:-:S04]  /*ece0*/  IMAD.MOV.U32 R7, RZ, RZ, R22 ;  /* 0x000000ffff077224 */ /* 0x000fc800078e0016 */
[----:B------:R-:W0:Y:S08]  /*ecf0*/  LDC R17, c[0x0][0x144] ;  /* 0x00005100ff117b82 */ /* 0x000e300000000800 */
[----:B------:R-:W0:Y:S08]  /*ed00*/  LDC R10, c[0x0][0x630] ;  /* 0x00018c00ff0a7b82 */ /* 0x000e300000000800 */
[----:B------:R-:W0:Y:S01]  /*ed10*/  LDC.64 R12, c[0x0][0x620] ;  /* 0x00018800ff0c7b82 */ /* 0x000e220000000a00 */
[----:B---3--:R-:W-:-:S04]  /*ed20*/  ISETP.NE.U32.AND P0, PT, R8, RZ, PT ;  /* 0x000000ff0800720c */ /* 0x008fc80003f05070 */
[----:B------:R-:W-:Y:S02]  /*ed30*/  ISETP.NE.AND.EX P0, PT, R9, RZ, PT, P0 ;  /* 0x000000ff0900720c */ /* 0x000fe40003f05300 */
[----:B--2---:R-:W-:-:S05]  /*ed40*/  I2FP.F32.U32 R0, R14 ;  /* 0x0000000e00007245 */ /* 0x004fca0000201000 */
[----:B------:R-:W-:-:S04]  /*ed50*/  FMUL R0, R0, UR6 ;  /* 0x0000000600007c20 */ /* 0x000fc80008400000 */
[----:B------:R2:W3:Y:S02]  /*ed60*/  F2I.U32.TRUNC.NTZ R15, R0 ;  /* 0x00000000000f7305 */ /* 0x0004e4000020f000 */
[----:B------:R-:W-:Y:S05]  /*ed70*/  @!P0 BRA `(.L_x_299) ;  /* 0x0000000000288947 */ /* 0x000fea0003800000 */
[----:B--2---:R-:W2:Y:S02]  /*ed80*/  LDC R0, c[0x0][0x634] ;  /* 0x00018d00ff007b82 */ /* 0x004ea40000000800 */
[----:B--2---:R-:W-:-:S05]  /*ed90*/  IADD3 R7, P0, R19, R0, RZ ;  /* 0x0000000013077210 */ /* 0x004fca0007f1e0ff */
[----:B------:R-:W-:-:S04]  /*eda0*/  IMAD.X R11, RZ, RZ, R22, P0 ;  /* 0x000000ffff0b7224 */ /* 0x000fc800000e0616 */
[----:B0-----:R-:W-:-:S04]  /*edb0*/  IMAD.WIDE.U32 R2, R11, R8, RZ ;  /* 0x000000080b027225 */ /* 0x001fc800078e00ff */
[----:B------:R-:W-:-:S04]  /*edc0*/  IMAD.WIDE.U32 R4, P0, R7, R9, R2 ;  /* 0x0000000907047225 */ /* 0x000fc80007800002 */
[----:B------:R-:W-:-:S04]  /*edd0*/  IMAD.WIDE.U32 R2, R7, R8, RZ ;  /* 0x0000000807027225 */ /* 0x000fc800078e00ff */
[----:B------:R-:W-:Y:S01]  /*ede0*/  IMAD.X R7, RZ, RZ, RZ, P0 ;  /* 0x000000ffff077224 */ /* 0x000fe200000e06ff */
[----:B------:R-:W-:Y:S01]  /*edf0*/  IADD3 RZ, P0, R3, R4, RZ ;  /* 0x0000000403ff7210 */ /* 0x000fe20007f1e0ff */
[----:B------:R-:W-:-:S04]  /*ee00*/  IMAD.MOV.U32 R6, RZ, RZ, R5 ;  /* 0x000000ffff067224 */ /* 0x000fc800078e0005 */
[----:B------:R-:W-:-:S08]  /*ee10*/  IMAD.WIDE.U32.X R6, R11, R9, R6, P0 ;  /* 0x000000090b067225 */ /* 0x000fd000000e0406 */
.L_x_299:
[-CC-:B0-----:R-:W-:Y:S01]  /*ee20*/  SHF.R.U64 R11, R6, R10.reuse, R7.reuse ;  /* 0x0000000a060b7219 */ /* 0x181fe20000001207 */
[----:B------:R-:W0:Y:S01]  /*ee30*/  LDC.64 R20, c[0x0][0x640] ;  /* 0x00019000ff147b82 */ /* 0x000e220000000a00 */
[----:B--2---:R-:W-:Y:S01]  /*ee40*/  SHF.R.U32.HI R0, RZ, R10, R7 ;  /* 0x0000000aff007219 */ /* 0x004fe20000011607 */
[----:B------:R-:W-:Y:S01]  /*ee50*/  IMAD.MOV.U32 R2, RZ, RZ, R19 ;  /* 0x000000ffff027224 */ /* 0x000fe200078e0013 */
[----:B------:R-:W-:Y:S01]  /*ee60*/  IADD3 R5, P0, RZ, -R11, RZ ;  /* 0x8000000bff057210 */ /* 0x000fe20007f1e0ff */
[----:B---3--:R-:W-:Y:S01]  /*ee70*/  IMAD.MOV R15, RZ, RZ, -R15 ;  /* 0x000000ffff0f7224 */ /* 0x008fe200078e0a0f */
[----:B------:R-:W-:Y:S01]  /*ee80*/  ULDC UR6, c[0x0][0x154] ;  /* 0x0000550000067ab9 */ /* 0x000fe20000000800 */
[----:B------:R-:W-:Y:S02]  /*ee90*/  IMAD.MOV.U32 R7, RZ, RZ, 0x1 ;  /* 0x00000001ff077424 */ /* 0x000fe400078e00ff */
[----:B------:R-:W2:Y:S01]  /*eea0*/  LDC R4, c[0x0][0x618] ;  /* 0x00018600ff047b82 */ /* 0x000ea20000000800 */
[----:B------:R-:W-:-:S02]  /*eeb0*/  IMAD.X R3, RZ, RZ, ~R0, P0 ;  /* 0x000000ffff037224 */ /* 0x000fc400000e0e00 */
[----:B------:R-:W-:Y:S02]  /*eec0*/  IMAD R17, R17, R15, R14 ;  /* 0x0000000f11117224 */ /* 0x000fe400078e020e */
[-C--:B------:R-:W-:Y:S02]  /*eed0*/  IMAD R0, R3, R12.reuse, RZ ;  /* 0x0000000c03007224 */ /* 0x080fe400078e02ff */
[----:B------:R-:W-:Y:S01]  /*eee0*/  IMAD.MOV.U32 R3, RZ, RZ, R22 ;  /* 0x000000ffff037224 */ /* 0x000fe200078e0016 */
[----:B------:R-:W3:Y:S01]  /*eef0*/  LDC R6, c[0x0][0x608] ;  /* 0x00018200ff067b82 */ /* 0x000ee20000000800 */
[----:B------:R-:W-:-:S04]  /*ef00*/  IMAD.WIDE.U32 R2, R5, R12, R2 ;  /* 0x0000000c05027225 */ /* 0x000fc800078e0002 */
[----:B------:R-:W-:-:S03]  /*ef10*/  IMAD R5, R5, R13, R0 ;  /* 0x0000000d05057224 */ /* 0x000fc600078e0200 */
[----:B------:R-:W5:Y:S01]  /*ef20*/  LDC R18, c[0x0][0x658] ;  /* 0x00019600ff127b82 */ /* 0x000f620000000800 */
[----:B------:R-:W-:Y:S01]  /*ef30*/  I2FP.F32.U32 R0, R16 ;  /* 0x0000001000007245 */ /* 0x000fe20000201000 */
[----:B------:R-:W-:Y:S01]  /*ef40*/  IMAD.IADD R3, R3, 0x1, R5 ;  /* 0x0000000103037824 */ /* 0x000fe200078e0205 */
[----:B0-----:R-:W-:Y:S01]  /*ef50*/  ISETP.NE.U32.AND P0, PT, R20, RZ, PT ;  /* 0x000000ff1400720c */ /* 0x001fe20003f05070 */
[----:B------:R-:W-:Y:S02]  /*ef60*/  IMAD.MOV.U32 R5, RZ, RZ, -0x1 ;  /* 0xffffffffff057424 */ /* 0x000fe400078e00ff */
[----:B------:R-:W-:Y:S02]  /*ef70*/  FMUL R0, R0, UR6 ;  /* 0x0000000600007c20 */ /* 0x000fe40008400000 */
[----:B------:R-:W0:Y:S01]  /*ef80*/  LDC R15, c[0x0][0x148] ;  /* 0x00005200ff0f7b82 */ /* 0x000e220000000800 */
[----:B--2---:R-:W-:Y:S01]  /*ef90*/  SHF.R.U64 R10, R2, R4, R3 ;  /* 0x00000004020a7219 */ /* 0x004fe20000001203 */
[----:B------:R2:W0:Y:S01]  /*efa0*/  F2I.U32.TRUNC.NTZ R13, R0 ;  /* 0x00000000000d7305 */ /* 0x000422000020f000 */
[----:B------:R-:W-:-:S02]  /*efb0*/  ISETP.NE.AND.EX P0, PT, R21, RZ, PT, P0 ;  /* 0x000000ff1500720c */ /* 0x000fc40003f05300 */
[----:B------:R-:W-:-:S03]  /*efc0*/  SHF.R.U32.HI R3, RZ, R4, R3 ;  /* 0x00000004ff037219 */ /* 0x000fc60000011603 */
[----:B------:R-:W0:Y:S01]  /*efd0*/  LDC R14, c[0x0][0x600] ;  /* 0x00018000ff0e7b82 */ /* 0x000e220000000800 */
[-CC-:B---3--:R-:W-:Y:S02]  /*efe0*/  SHF.R.U64 R8, R10, R6.reuse, R3.reuse ;  /* 0x000000060a087219 */ /* 0x188fe40000001203 */
[----:B------:R-:W-:-:S05]  /*eff0*/  SHF.R.U32.HI R3, RZ, R6, R3 ;  /* 0x00000006ff037219 */ /* 0x000fca0000011603 */
[----:B------:R-:W3:Y:S01]  /*f000*/  LDC R22, c[0x0][0x648] ;  /* 0x00019200ff167b82 */ /* 0x000ee20000000800 */
[-CC-:B-----5:R-:W-:Y:S02]  /*f010*/  SHF.R.U64 R12, R8, R18.reuse, R3.reuse ;  /* 0x00000012080c7219 */ /* 0x1a0fe40000001203 */
[-C--:B------:R-:W-:Y:S02]  /*f020*/  SHF.L.U32 R5, R5, R18.reuse, RZ ;  /* 0x0000001205057219 */ /* 0x080fe400000006ff */
[-C--:B------:R-:W-:Y:S01]  /*f030*/  SHF.R.U32.HI R3, RZ, R18.reuse, R3 ;  /* 0x00000012ff037219 */ /* 0x080fe20000011603 */
[----:B------:R-:W-:Y:S01]  /*f040*/  IMAD.MOV.U32 R2, RZ, RZ, R12 ;  /* 0x000000ffff027224 */ /* 0x000fe200078e000c */
[----:B------:R-:W-:Y:S01]  /*f050*/  SHF.L.U32 R18, R7, R18, RZ ;  /* 0x0000001207127219 */ /* 0x000fe200000006ff */
[----:B------:R-:W0:Y:S01]  /*f060*/  LDC R23, c[0x0][0x638] ;  /* 0x00018e00ff177b82 */ /* 0x000e220000000800 */
[----:B------:R-:W-:-:S07]  /*f070*/  LOP3.LUT R19, RZ, R5, RZ, 0x33, !PT ;  /* 0x00000005ff137212 */ /* 0x000fce00078e33ff */
[----:B------:R-:W0:Y:S01]  /*f080*/  LDC R24, c[0x0][0x610] ;  /* 0x00018400ff187b82 */ /* 0x000e220000000800 */
[----:B--2---:R-:W-:Y:S05]  /*f090*/  @!P0 BRA `(.L_x_300) ;  /* 0x0000000000288947 */ /* 0x004fea0003800000 */
        /* <DEDUP_REMOVED lines=10> */
.L_x_300:
[----:B---3--:R-:W-:Y:S01]  /*f140*/  SHF.R.U64 R0, R2, R22, R3 ;  /* 0x0000001602007219 */ /* 0x008fe20000001203 */
[----:B0-----:R-:W-:Y:S01]  /*f150*/  VIADD R7, R14, 0xffffffff ;  /* 0xffffffff0e077836 */ /* 0x001fe20000000000 */
[----:B------:R-:W-:Y:S01]  /*f160*/  LOP3.LUT R5, R8, R19, RZ, 0xc0, !PT ;  /* 0x0000001308057212 */ /* 0x000fe200078ec0ff */
[----:B------:R-:W-:Y:S02]  /*f170*/  IMAD.MOV R13, RZ, RZ, -R13 ;  /* 0x000000ffff0d7224 */ /* 0x000fe400078e0a0d */
[----:B------:R-:W-:Y:S02]  /*f180*/  IMAD.MOV R3, RZ, RZ, -R0 ;  /* 0x000000ffff037224 */ /* 0x000fe400078e0a00 */
[----:B------:R-:W-:Y:S01]  /*f190*/  IMAD R2, R18, R0, R5 ;  /* 0x0000000012027224 */ /* 0x000fe200078e0205 */
[----:B------:R-:W-:Y:S01]  /*f1a0*/  LOP3.LUT R5, R10, R7, RZ, 0xc0, !PT ;  /* 0x000000070a057212 */ /* 0x000fe200078ec0ff */
[----:B------:R-:W-:Y:S02]  /*f1b0*/  @P2 IMAD R17, R15, R13, R16 ;  /* 0x0000000d0f112224 */ /* 0x000fe400078e0210 */
[----:B------:R-:W-:-:S02]  /*f1c0*/  IMAD R0, R3, R23, R12 ;  /* 0x0000001703007224 */ /* 0x000fc400078e020c */
[----:B------:R-:W-:Y:S02]  /*f1d0*/  IMAD.MOV.U32 R4, RZ, RZ, 0x1 ;  /* 0x00000001ff047424 */ /* 0x000fe400078e00ff */
[----:B------:R-:W-:Y:S02]  /*f1e0*/  IMAD R2, R2, R24, R17 ;  /* 0x0000001802027224 */ /* 0x000fe400078e0211 */
[----:B------:R-:W-:Y:S01]  /*f1f0*/  IMAD R3, R0, R14, R5 ;  /* 0x0000000e00037224 */ /* 0x000fe200078e0205 */
[----:B------:R-:W-:-:S04]  /*f200*/  PRMT R0, R4, 0x7610, R0 ;  /* 0x0000761004007816 */ /* 0x000fc80000000000 */
[----:B------:R-:W-:Y:S02]  /*f210*/  SEL R4, R3, R2, !P2 ;  /* 0x0000000203047207 */ /* 0x000fe40005000000 */
[----:B------:R-:W-:-:S03]  /*f220*/  SEL R2, R2, R3, !P2 ;  /* 0x0000000302027207 */ /* 0x000fc60005000000 */
[----:B------:R2:W-:Y:S04]  /*f230*/  STL [R1+0x88], R4 ;  /* 0x0000880401007387 */ /* 0x0005e80000100800 */
[----:B------:R2:W-:Y:S04]  /*f240*/  STL [R1+0x74], R11 ;  /* 0x0000740b01007387 */ /* 0x0005e80000100800 */
[----:B------:R2:W-:Y:S02]  /*f250*/  STL [R1+0x84], R2 ;  /* 0x0000840201007387 */ /* 0x0005e40000100800 */
.L_x_298:
[----:B------:R-:W-:Y:S01]  /*f260*/  LOP3.LUT P0, RZ, R0, 0xff, RZ, 0xc0, !PT ;  /* 0x000000ff00ff7812 */ /* 0x000fe2000780c0ff */
[----:B------:R-:W-:-:S12]  /*f270*/  ULOP3.LUT UR27, UR27, 0x1, URZ, 0x3c, !UPT ;  /* 0x000000011b1b7892 */ /* 0x000fd8000f8e3c3f */
[----:B------:R-:W-:Y:S05]  /*f280*/  @P0 BRA `(.L_x_301) ;  /* 0xffffff2400600947 */ /* 0x000fea000383ffff */
[----:B------:R-:W-:Y:S05]  /*f290*/  EXIT ;  /* 0x000000000000794d */ /* 0x000fea0003800000 */
.L_x_17:
[----:B------:R-:W-:-:S08]  /*f2a0*/  ISETP.NE.AND P0, PT, RZ, UR6, PT ;  /* 0x00000006ff007c0c */ /* 0x000fd0000bf05270 */
[----:B0123--:R-:W0:-:S00]  /*f2b0*/  USETMAXREG.DEALLOC.CTAPOOL 0x28 ;  /* 0x00000028000079c8 */ /* 0x00fe0000080e0500 */
[----:B------:R-:W-:Y:S05]  /*f2c0*/  @P0 EXIT ;  /* 0x000000000000094d */ /* 0x000fea0003800000 */
[----:B0-----:R-:W-:Y:S01]  /*f2d0*/  LOP3.LUT P0, RZ, R0, 0xff, RZ, 0xc0, !PT ;  /* 0x000000ff00ff7812 */ /* 0x001fe2000780c0ff */
[----:B------:R-:W-:Y:S02]  /*f2e0*/  IMAD.MOV.U32 R0, RZ, RZ, 0x1 ;  /* 0x00000001ff007424 */ /* 0x000fe400078e00ff */
[----:B------:R-:W-:-:S10]  /*f2f0*/  IMAD.MOV.U32 R8, RZ, RZ, RZ ;  /* 0x000000ffff087224 */ /* 0x000fd400078e00ff */
[----:B------:R-:W-:Y:S05]  /*f300*/  @!P0 BRA `(.L_x_302) ;  /* 0x0000000c00ac8947 */ /* 0x000fea0003800000 */
[----:B------:R-:W0:Y:S01]  /*f310*/  S2UR UR5, SR_CgaCtaId ;  /* 0x00000000000579c3 */ /* 0x000e220000008800 */
[----:B------:R-:W-:Y:S01]  /*f320*/  ULDC UR19, c[0x0][0x658] ;  /* 0x0001960000137ab9 */ /* 0x000fe20000000800 */
[----:B------:R-:W-:Y:S01]  /*f330*/  UMOV UR6, 0xffffffff ;  /* 0xffffffff00067882 */ /* 0x000fe20000000000 */
[----:B------:R-:W-:Y:S01]  /*f340*/  UMOV UR9, 0x1 ;  /* 0x0000000100097882 */ /* 0x000fe20000000000 */
[----:B------:R-:W-:Y:S01]  /*f350*/  USHF.L.U32 UR6, UR6, UR19, URZ ;  /* 0x0000001306067299 */ /* 0x000fe2000800063f */
[----:B------:R-:W-:Y:S01]  /*f360*/  LOP3.LUT P0, RZ, R3, 0x1f, RZ, 0xc0, !PT ;  /* 0x0000001f03ff7812 */ /* 0x000fe2000780c0ff */
[----:B------:R-:W-:Y:S01]  /*f370*/  BSSY B0, `(.L_x_302) ;  /* 0x00000e4000007945 */ /* 0x000fe20003800000 */
[C---:B------:R-:W-:Y:S01]  /*f380*/  ISETP.NE.AND P3, PT, R2.reuse, RZ, PT ;  /* 0x000000ff0200720c */ /* 0x040fe20003f65270 */
[----:B------:R-:W-:Y:S01]  /*f390*/  ULOP3.LUT UR22, URZ, UR6, URZ, 0x33, !UPT ;  /* 0x000000063f167292 */ /* 0x000fe2000f8e333f */
[----:B------:R-:W-:Y:S01]  /*f3a0*/  ISETP.NE.OR P0, PT, R2, RZ, !P0 ;  /* 0x000000ff0200720c */ /* 0x000fe20004705670 */
[----:B------:R-:W-:Y:S01]  /*f3b0*/  IMAD.MOV.U32 R9, RZ, RZ, 0x1 ;  /* 0x00000001ff097424 */ /* 0x000fe200078e00ff */
[----:B------:R-:W-:Y:S01]  /*f3c0*/  ULDC UR18, c[0x0][0x600] ;  /* 0x0001800000127ab9 */ /* 0x000fe20000000800 */
[----:B------:R-:W-:Y:S01]  /*f3d0*/  IMAD.MOV.U32 R0, RZ, RZ, 0x1 ;  /* 0x00000001ff007424 */ /* 0x000fe200078e00ff */
[----:B------:R-:W-:Y:S01]  /*f3e0*/  UMOV UR24, 0x11 ;  /* 0x0000001100187882 */ /* 0x000fe20000000000 */
[----:B------:R-:W-:Y:S01]  /*f3f0*/  IMAD.MOV.U32 R8, RZ, RZ, RZ ;  /* 0x000000ffff087224 */ /* 0x000fe200078e00ff */
[----:B------:R-:W-:-:S02]  /*f400*/  UIADD3 UR32, UR14, 0x1, URZ ;  /* 0x000000010e207890 */ /* 0x000fc4000fffe03f */
[----:B------:R-:W-:Y:S02]  /*f410*/  ULOP3.LUT UR33, UR15, 0x2, URZ, 0xfc, !UPT ;  /* 0x000000020f217892 */ /* 0x000fe4000f8efc3f */
[----:B------:R-:W-:Y:S02]  /*f420*/  UIADD3 UR18, UR18, -0x1, URZ ;  /* 0xffffffff12127890 */ /* 0x000fe4000fffe03f */
[----:B------:R-:W-:Y:S01]  /*f430*/  USHF.L.U32 UR19, UR9, UR19, URZ ;  /* 0x0000001309137299 */ /* 0x000fe2000800063f */
[----:B------:R-:W-:Y:S01]  /*f440*/  ULDC.64 UR28, c[0x0][0x198] ;  /* 0x00006600001c7ab9 */ /* 0x000fe20000000a00 */
[----:B0-----:R-:W-:Y:S02]  /*f450*/  USHF.R.U32.HI UR34, URZ, 0x2, UR5 ;  /* 0x000000023f227899 */ /* 0x001fe40008011605 */
[----:B------:R-:W-:Y:S02]  /*f460*/  ULOP3.LUT UR4, UR5, 0x3, URZ, 0xc0, !UPT ;  /* 0x0000000305047892 */ /* 0x000fe4000f8ec03f */
[----:B------:R-:W-:-:S02]  /*f470*/  USHF.L.U32 UR20, UR5, 0x6, URZ ;  /* 0x0000000605147899 */ /* 0x000fc4000800063f */
[----:B------:R-:W-:Y:S02]  /*f480*/  USHF.L.U32 UR21, UR5, 0xd, URZ ;  /* 0x0000000d05157899 */ /* 0x000fe4000800063f */
[----:B------:R-:W-:Y:S02]  /*f490*/  ULOP3.LUT UR5, UR5, 0xfffffffc, URZ, 0xc0, !UPT ;  /* 0xfffffffc05057892 */ /* 0x000fe4000f8ec03f */
[----:B------:R-:W-:Y:S02]  /*f4a0*/  UISETP.GT.U32.AND UP0, UPT, UR4, 0xffff, UPT ;  /* 0x0000ffff0400788c */ /* 0x000fe4000bf04070 */
[----:B------:R-:W-:Y:S02]  /*f4b0*/  ULOP3.LUT UR7, UR5, 0x1, URZ, 0xfc, !UPT ;  /* 0x0000000105077892 */ /* 0x000fe4000f8efc3f */
[----:B------:R-:W-:Y:S02]  /*f4c0*/  ULOP3.LUT UR8, UR5, 0x2, URZ, 0xfc, !UPT ;  /* 0x0000000205087892 */ /* 0x000fe4000f8efc3f */
[----:B------:R-:W-:-:S02]  /*f4d0*/  USHF.L.U32 UR6, UR9, UR5, URZ ;  /* 0x0000000509067299 */ /* 0x000fc4000800063f */
[----:B------:R-:W-:Y:S02]  /*f4e0*/  ULOP3.LUT UR5, UR5, 0x3, URZ, 0xfc, !UPT ;  /* 0x0000000305057892 */ /* 0x000fe4000f8efc3f */
[----:B------:R-:W-:Y:S02]  /*f4f0*/  USHF.L.U32 UR7, UR9, UR7, URZ ;  /* 0x0000000709077299 */ /* 0x000fe4000800063f */
[----:B------:R-:W-:Y:S02]  /*f500*/  USHF.L.U32 UR8, UR9, UR8, URZ ;  /* 0x0000000809087299 */ /* 0x000fe4000800063f */
[----:B------:R-:W-:Y:S02]  /*f510*/  USEL UR4, UR4, 0xffff, !UP0 ;  /* 0x0000ffff04047887 */ /* 0x000fe4000c000000 */
[----:B------:R-:W-:Y:S02]  /*f520*/  USHF.L.U32 UR5, UR9, UR5, URZ ;  /* 0x0000000509057299 */ /* 0x000fe4000800063f */
[----:B------:R-:W-:-:S02]  /*f530*/  ULOP3.LUT UR6, UR8, UR6, UR7, 0xfe, !UPT ;  /* 0x0000000608067292 */ /* 0x000fc4000f8efe07 */
[----:B------:R-:W-:Y:S02]  /*f540*/  ULOP3.LUT UR4, UR4, 0xffff, URZ, 0xc0, !UPT ;  /* 0x0000ffff04047892 */ /* 0x000fe4000f8ec03f */
[----:B------:R-:W-:Y:S02]  /*f550*/  ULOP3.LUT UR20, UR20, 0xc0, URZ, 0xc0, !UPT ;  /* 0x000000c014147892 */ /* 0x000fe4000f8ec03f */
[----:B------:R-:W-:Y:S02]  /*f560*/  ULOP3.LUT UR21, UR21, 0x6000, URZ, 0xc0, !UPT ;  /* 0x0000600015157892 */ /* 0x000fe4000f8ec03f */
[----:B------:R-:W-:Y:S02]  /*f570*/  ULOP3.LUT UR23, UR6, UR5, URZ, 0xfc, !UPT ;  /* 0x0000000506177292 */ /* 0x000fe4000f8efc3f */
[----:B------:R-:W-:-:S12]  /*f580*/  USHF.L.U32 UR24, UR24, UR4, URZ ;  /* 0x0000000418187299 */ /* 0x000fd8000800063f */
.L_x_314:
[----:B------:R-:W-:-:S03]  /*f590*/  UMOV UR4, 0xffffffff ;  /* 0xffffffff00047882 */ /* 0x000fc60000000000 */
[----:B01----:R-:W-:Y:S05]  /*f5a0*/  BRA.DIV UR4, `(.L_x_303) ;  /* 0x0000001204547947 */ /* 0x003fea000b800000 */
[----:B------:R-:W-:-:S13]  /*f5b0*/  ELECT P1, URZ, PT ;  /* 0x00000000003f782f */ /* 0x000fda0003820000 */
.L_x_328:
[----:B------:R-:W0:Y:S01]  /*f5c0*/  LDC R2, c[0x0][0x28c] ;  /* 0x0000a300ff027b82 */ /* 0x000e220000000800 */
[----:B------:R-:W-:Y:S01]  /*f5d0*/  BSSY B1, `(.L_x_304) ;  /* 0x0000040000017945 */ /* 0x000fe20003800000 */
[----:B0-----:R-:W-:-:S13]  /*f5e0*/  ISETP.LT.OR P1, PT, R2, 0x1, !P1 ;  /* 0x000000010200780c */ /* 0x001fda0004f21670 */
[----:B------:R-:W-:Y:S05]  /*f5f0*/  @P1 BRA `(.L_x_305) ;  /* 0x0000000000f41947 */ /* 0x000fea0003800000 */
[----:B------:R-:W2:Y:S04]  /*f600*/  LDL.LU R4, [R1+0x88] ;  /* 0x0000880001047983 */ /* 0x000ea80000300800 */
[----:B------:R-:W3:Y:S01]  /*f610*/  LDL.LU R3, [R1+0x84] ;  /* 0x0000840001037983 */ /* 0x000ee20000300800 */
[----:B------:R-:W-:Y:S02]  /*f620*/  IMAD.MOV.U32 R12, RZ, RZ, RZ ;  /* 0x000000ffff0c7224 */ /* 0x000fe400078e00ff */
[----:B------:R-:W-:Y:S02]  /*f630*/  IMAD.U32 R13, RZ, RZ, UR32 ;  /* 0x00000020ff0d7e24 */ /* 0x000fe4000f8e00ff */
[----:B------:R-:W-:Y:S01]  /*f640*/  IMAD.MOV.U32 R2, RZ, RZ, R0 ;  /* 0x000000ffff027224 */ /* 0x000fe200078e0000 */
[----:B--2---:R-:W-:-:S02]  /*f650*/  LEA R6, R4, UR20, 0x8 ;  /* 0x0000001404067c11 */ /* 0x004fc4000f8e40ff */
[----:B---3--:R-:W-:Y:S01]  /*f660*/  LEA R4, R3, UR34, 0x1 ;  /* 0x0000002203047c11 */ /* 0x008fe2000f8e08ff */
[----:B------:R-:W-:-:S04]  /*f670*/  IMAD.MOV.U32 R3, RZ, RZ, R8 ;  /* 0x000000ffff037224 */ /* 0x000fc800078e0008 */
[----:B------:R-:W-:-:S07]  /*f680*/  IMAD.SHL.U32 R7, R4, 0x20, RZ ;  /* 0x0000002004077824 */ /* 0x000fce00078e00ff */
.L_x_309:
[----:B------:R-:W0:Y:S01]  /*f690*/  S2R R5, SR_CgaCtaId ;  /* 0x0000000000057919 */ /* 0x000e220000008800 */
[----:B------:R-:W-:-:S04]  /*f6a0*/  MOV R4, 0x400 ;  /* 0x0000040000047802 */ /* 0x000fc80000000f00 */
[----:B0-----:R-:W-:Y:S02]  /*f6b0*/  LEA R10, R5, R4, 0x18 ;  /* 0x00000004050a7211 */ /* 0x001fe400078ec0ff */
[----:B------:R-:W-:Y:S01]  /*f6c0*/  SHF.L.U32 R4, R2, 0x1f, RZ ;  /* 0x0000001f02047819 */ /* 0x000fe200000006ff */
[----:B------:R-:W0:Y:S02]  /*f6d0*/  @!P3 LDC R5, c[0x0][0x500] ;  /* 0x00014000ff05bb82 */ /* 0x000e240000000800 */
[----:B------:R-:W-:-:S04]  /*f6e0*/  IMAD R11, R3, 0x8, R10 ;  /* 0x00000008030b7824 */ /* 0x000fc800078e020a */
[----:B------:R-:W1:Y:S02]  /*f6f0*/  SYNCS.PHASECHK.TRANS64.TRYWAIT P1, [R11+URZ+0x28], R4 ;  /* 0x000028040b0075a7 */ /* 0x000e64000802017f */
[----:B-1----:R-:W-:Y:S05]  /*f700*/  @!P1 BRA `(.L_x_306) ;  /* 0x00000010001c9947 */ /* 0x002fea0003800000 */
.L_x_329:
[----:B------:R-:W-:Y:S01]  /*f710*/  UPRMT UR4, UR33, 0x9910, URZ ;  /* 0x0000991021047896 */ /* 0x000fe2000800003f */
[----:B0-----:R0:W-:Y:S03]  /*f720*/  @!P3 SYNCS.ARRIVE.TRANS64 RZ, [R11+URZ], R5 ;  /* 0x000000050bffb9a7 */ /* 0x0011e6000800003f */
[----:B------:R-:W-:-:S06]  /*f730*/  UISETP.NE.AND UP0, UPT, UR4, 0x2, UPT ;  /* 0x000000020400788c */ /* 0x000fcc000bf05270 */
[----:B------:R-:W-:-:S13]  /*f740*/  PLOP3.LUT P1, PT, PT, PT, UP0, 0x80, 0x0 ;  /* 0x000000000000781c */ /* 0x000fda0003f2f008 */
[----:B0-----:R-:W-:Y:S05]  /*f750*/  @P1 BRA `(.L_x_307) ;  /* 0x0000000000041947 */ /* 0x001fea0003800000 */
[----:B------:R-:W-:Y:S01]  /*f760*/  BPT.TRAP 0x1 ;  /* 0x000000040000795c */ /* 0x000fe20000300000 */
.L_x_307:
[----:B------:R-:W-:Y:S05]  /*f770*/  @P0 BRA `(.L_x_308) ;  /* 0x0000000000040947 */ /* 0x000fea0003800000 */
[----:B------:R-:W-:Y:S01]  /*f780*/  BPT.TRAP 0x1 ;  /* 0x000000040000795c */ /* 0x000fe20000300000 */
.L_x_308:
[----:B------:R-:W2:Y:S01]  /*f790*/  LDL R5, [R1+0x74] ;  /* 0x0000740001057983 */ /* 0x000ea20000100800 */
[----:B-1----:R-:W-:Y:S01]  /*f7a0*/  LEA R4, R3, UR34, 0x1 ;  /* 0x0000002203047c11 */ /* 0x002fe2000f8e08ff */
[----:B------:R-:W-:Y:S01]  /*f7b0*/  VIADD R13, R13, 0xffffffff ;  /* 0xffffffff0d0d7836 */ /* 0x000fe20000000000 */
[----:B------:R-:W-:Y:S01]  /*f7c0*/  R2UR UR8, R3 ;  /* 0x00000000030872ca */ /* 0x000fe200000e0000 */
[----:B------:R-:W-:Y:S01]  /*f7d0*/  UIADD3 UR4, UP0, UR28, 0xf0, URZ ;  /* 0x000000f01c047890 */ /* 0x000fe2000ff1e03f */
[----:B------:R-:W-:Y:S01]  /*f7e0*/  R2UR UR27, R10 ;  /* 0x000000000a1b72ca */ /* 0x000fe200000e0000 */
[----:B------:R-:W-:Y:S01]  /*f7f0*/  IMAD.U32 R4, R4, 0x1000, R10 ;  /* 0x0000100004047824 */ /* 0x000fe200078e000a */
[----:B------:R-:W-:Y:S01]  /*f800*/  R2UR UR9, R11 ;  /* 0x000000000b0972ca */ /* 0x000fe200000e0000 */
[----:B------:R-:W-:Y:S01]  /*f810*/  UIADD3 UR30, UP1, UR28, 0x1f0, URZ ;  /* 0x000001f01c1e7890 */ /* 0x000fe2000ff3e03f */
[----:B------:R-:W-:Y:S01]  /*f820*/  R2UR UR11, R7 ;  /* 0x00000000070b72ca */ /* 0x000fe200000e0000 */
[----:B------:R-:W-:Y:S01]  /*f830*/  UPRMT UR25, URZ, 0x5410, UR24 ;  /* 0x000054103f197896 */ /* 0x000fe20008000018 */
[----:B------:R-:W-:Y:S01]  /*f840*/  R2UR UR5, R4 ;  /* 0x00000000040572ca */ /* 0x000fe200000e0000 */
[----:B------:R-:W-:Y:S01]  /*f850*/  VIADD R3, R3, 0x1 ;  /* 0x0000000103037836 */ /* 0x000fe20000000000 */
[----:B------:R-:W-:Y:S01]  /*f860*/  R2UR UR10, R12 ;  /* 0x000000000c0a72ca */ /* 0x000fe200000e0000 */
[----:B------:R-:W-:Y:S01]  /*f870*/  UPRMT UR36, URZ, 0x5410, UR23 ;  /* 0x000054103f247896 */ /* 0x000fe20008000017 */
[----:B------:R-:W-:Y:S01]  /*f880*/  R2UR UR35, R6 ;  /* 0x00000000062372ca */ /* 0x000fe200000e0000 */
[----:B------:R-:W-:Y:S01]  /*f890*/  ULEA UR8, UR8, UR21, 0xf ;  /* 0x0000001508087291 */ /* 0x000fe2000f8e783f */
[----:B------:R-:W-:Y:S01]  /*f8a0*/  ISETP.GT.AND P4, PT, R13, 0x1, PT ;  /* 0x000000010d00780c */ /* 0x000fe20003f84270 */
[----:B------:R-:W-:Y:S01]  /*f8b0*/  UIADD3.X UR31, URZ, UR29, URZ, UP1, !UPT ;  /* 0x0000001d3f1f7290 */ /* 0x000fe20008ffe43f */
[C---:B------:R-:W-:Y:S01]  /*f8c0*/  ISETP.NE.AND P1, PT, R3.reuse, 0x5, PT ;  /* 0x000000050300780c */ /* 0x040fe20003f25270 */
[----:B------:R-:W-:Y:S01]  /*f8d0*/  UIADD3 UR27, UR27, 0xa180, UR8 ;  /* 0x0000a1801b1b7890 */ /* 0x000fe2000fffe008 */
[----:B------:R-:W-:Y:S01]  /*f8e0*/  VIADD R12, R12, 0x80 ;  /* 0x000000800c0c7836 */ /* 0x000fe20000000000 */
[----:B------:R-:W-:Y:S01]  /*f8f0*/  UMOV UR6, 0x0 ;  /* 0x0000000000067882 */ /* 0x000fe20000000000 */
[----:B------:R-:W-:Y:S01]  /*f900*/  UMOV UR7, 0x10000000 ;  /* 0x1000000000077882 */ /* 0x000fe20000000000 */
[----:B------:R-:W-:Y:S01]  /*f910*/  UIADD3 UR26, UR5, 0x180, URZ ;  /* 0x00000180051a7890 */ /* 0x000fe2000fffe03f */
[----:B------:R-:W-:Y:S01]  /*f920*/  SEL R3, R3, RZ, P1 ;  /* 0x000000ff03037207 */ /* 0x000fe20000800000 */
[----:B------:R-:W-:-:S05]  /*f930*/  UIADD3.X UR5, URZ, UR29, URZ, UP0, !UPT ;  /* 0x0000001d3f057290 */ /* 0x000fca00087fe43f */
[----:B------:R-:W-:Y:S01]  /*f940*/  UMOV UR8, UR26 ;  /* 0x0000001a00087c82 */ /* 0x000fe20008000000 */
[----:B--2---:R-:W-:Y:S02]  /*f950*/  R2UR UR12, R5 ;  /* 0x00000000050c72ca */ /* 0x004fe400000e0000 */
[----:B------:R-:W-:-:S04]  /*f960*/  SEL R5, RZ, 0x1, P1 ;  /* 0x00000001ff057807 */ /* 0x000fc80000800000 */
[----:B------:R-:W-:-:S07]  /*f970*/  LOP3.LUT R2, R2, R5, RZ, 0x3c, !PT ;  /* 0x0000000502027212 */ /* 0x000fce00078e3cff */
[----:B------:R0:W-:Y:S02]  /*f980*/  UTMALDG.3D.MULTICAST [UR8], [UR4], UR25, desc[UR6] ;  /* 0x00000608040073b4 */ /* 0x0001e40008011819 */
[----:B0-----:R-:W-:Y:S01]  /*f990*/  UMOV UR8, UR27 ;  /* 0x0000001b00087c82 */ /* 0x001fe20008000000 */
[----:B------:R-:W-:Y:S02]  /*f9a0*/  UMOV UR11, UR35 ;  /* 0x00000023000b7c82 */ /* 0x000fe40008000000 */
[----:B------:R0:W-:Y:S02]  /*f9b0*/  UTMALDG.3D.MULTICAST [UR8], [UR30], UR36, desc[UR6] ;  /* 0x000006081e0073b4 */ /* 0x0001e40008011824 */
[----:B0-----:R-:W-:Y:S05]  /*f9c0*/  @P4 BRA `(.L_x_309) ;  /* 0xfffffffc00304947 */ /* 0x001fea000383ffff */
.L_x_305:
[----:B------:R-:W-:Y:S05]  /*f9d0*/  BSYNC B1 ;  /* 0x0000000000017941 */ /* 0x000fea0003800000 */
.L_x_304:
[----:B------:R-:W2:Y:S01]  /*f9e0*/  LDL.LU R15, [R1+0x7c] ;  /* 0x00007c00010f7983 */ /* 0x000ea20000300800 */
[----:B------:R-:W-:Y:S01]  /*f9f0*/  LOP3.LUT P5, RZ, R9, 0xff, RZ, 0xc0, !PT ;  /* 0x000000ff09ff7812 */ /* 0x000fe200078ac0ff */
[----:B------:R-:W-:Y:S01]  /*fa00*/  VIADD R8, R8, UR14 ;  /* 0x0000000e08087c36 */ /* 0x000fe20008000000 */
[----:B------:R-:W-:Y:S01]  /*fa10*/  UISETP.GE.U32.AND UP0, UPT, UR14, 0x5, UPT ;  /* 0x000000050e00788c */ /* 0x000fe2000bf06070 */
[----:B------:R-:W3:Y:S01]  /*fa20*/  LDL.LU R14, [R1+0x80] ;  /* 0x00008000010e7983 */ /* 0x000ee20000300800 */
[----:B------:R-:W-:Y:S01]  /*fa30*/  IMAD.U32 R5, RZ, RZ, UR14 ;  /* 0x0000000eff057e24 */ /* 0x000fe2000f8e00ff */
[----:B------:R-:W-:Y:S01]  /*fa40*/  ULDC.64 UR4, c[0x0][0x650] ;  /* 0x0001940000047ab9 */ /* 0x000fe20000000a00 */
[----:B------:R-:W-:Y:S01]  /*fa50*/  ISETP.GT.U32.AND P1, PT, R8, 0x4, PT ;  /* 0x000000040800780c */ /* 0x000fe20003f24070 */
[----:B------:R-:W-:Y:S01]  /*fa60*/  BSSY B1, `(.L_x_310) ;  /* 0x0000072000017945 */ /* 0x000fe20003800000 */
[----:B------:R-:W-:Y:S02]  /*fa70*/  PLOP3.LUT P4, PT, PT, PT, UP0, 0x80, 0x0 ;  /* 0x000000000000781c */ /* 0x000fe40003f8f008 */
[----:B------:R-:W-:-:S02]  /*fa80*/  ISETP.LT.U32.AND P1, PT, R5, 0x5, P1 ;  /* 0x000000050500780c */ /* 0x000fc40000f21070 */
[----:B------:R-:W-:Y:S01]  /*fa90*/  PRMT R9, RZ, 0x7610, R9 ;  /* 0x00007610ff097816 */ /* 0x000fe20000000009 */
[----:B------:R-:W0:Y:S01]  /*faa0*/  @P5 S2R R3, SR_CgaCtaId ;  /* 0x0000000000035919 */ /* 0x000e220000008800 */
[----:B------:R-:W-:-:S04]  /*fab0*/  @P5 MOV R2, 0x400 ;  /* 0x0000040000025802 */ /* 0x000fc80000000f00 */
[----:B0-----:R-:W-:Y:S01]  /*fac0*/  @P5 LEA R4, R3, R2, 0x18 ;  /* 0x0000000203045211 */ /* 0x001fe200078ec0ff */
[----:B------:R-:W-:-:S03]  /*fad0*/  IMAD.WIDE.U32 R2, R8, -0x33333333, RZ ;  /* 0xcccccccd08027825 */ /* 0x000fc600078e00ff */
[----:B------:R0:W-:Y:S02]  /*fae0*/  @P5 SYNCS.ARRIVE.TRANS64.A1T0 RZ, [R4+URZ+0x88], RZ ;  /* 0x000088ff04ff59a7 */ /* 0x0001e4000810003f */
[----:B------:R-:W-:Y:S02]  /*faf0*/  SHF.R.U32.HI R5, RZ, 0x2, R3 ;  /* 0x00000002ff057819 */ /* 0x000fe40000011603 */
[----:B------:R-:W-:Y:S02]  /*fb00*/  SEL R3, RZ, 0x1, !P1 ;  /* 0x00000001ff037807 */ /* 0x000fe40004800000 */
[----:B------:R-:W-:Y:S01]  /*fb10*/  PRMT R2, RZ, 0x7610, R2 ;  /* 0x00007610ff027816 */ /* 0x000fe20000000002 */
[----:B------:R-:W-:Y:S01]  /*fb20*/  IMAD R8, R5, -0x5, R8 ;  /* 0xfffffffb05087824 */ /* 0x000fe200078e0208 */
[----:B------:R-:W-:Y:S01]  /*fb30*/  LOP3.LUT R0, R0, R3, RZ, 0x3c, !PT ;  /* 0x0000000300007212 */ /* 0x000fe200078e3cff */
[----:B0-----:R-:W-:Y:S02]  /*fb40*/  IMAD.MOV.U32 R4, RZ, RZ, -0x1 ;  /* 0xffffffffff047424 */ /* 0x001fe400078e00ff */
[----:B------:R-:W-:Y:S01]  /*fb50*/  IMAD.MOV.U32 R3, RZ, RZ, -0x1 ;  /* 0xffffffffff037424 */ /* 0x000fe200078e00ff */
[----:B------:R-:W-:Y:S01]  /*fb60*/  @P4 LOP3.LUT R0, R0, 0x1, R5, 0x78, !PT ;  /* 0x0000000100004812 */ /* 0x000fe200078e7805 */
[----:B------:R-:W-:Y:S01]  /*fb70*/  IMAD.MOV.U32 R5, RZ, RZ, -0x1 ;  /* 0xffffffffff057424 */ /* 0x000fe200078e00ff */
[----:B---3--:R-:W-:-:S04]  /*fb80*/  IADD3 R14, P5, R14, UR16, RZ ;  /* 0x000000100e0e7c10 */ /* 0x008fc8000ffbe0ff */
[----:B--2---:R-:W-:Y:S01]  /*fb90*/  IADD3.X R15, R15, UR13, RZ, P5, !PT ;  /* 0x0000000d0f0f7c10 */ /* 0x004fe2000affe4ff */
[----:B------:R0:W-:Y:S01]  /*fba0*/  STL [R1+0x80], R14 ;  /* 0x0000800e01007387 */ /* 0x0001e20000100800 */
[----:B------:R-:W-:-:S03]  /*fbb0*/  ISETP.GE.U32.AND P1, PT, R14, UR4, PT ;  /* 0x000000040e007c0c */ /* 0x000fc6000bf26070 */
[----:B------:R0:W-:Y:S01]  /*fbc0*/  STL [R1+0x7c], R15 ;  /* 0x00007c0f01007387 */ /* 0x0001e20000100800 */
[----:B------:R-:W-:-:S03]  /*fbd0*/  ISETP.GE.U32.AND.EX P1, PT, R15, UR5, PT, P1 ;  /* 0x000000050f007c0c */ /* 0x000fc6000bf26110 */
[----:B------:R0:W-:Y:S04]  /*fbe0*/  STL [R1+0x84], R5 ;  /* 0x0000840501007387 */ /* 0x0001e80000100800 */
[----:B------:R0:W-:Y:S04]  /*fbf0*/  STL [R1+0x88], R4 ;  /* 0x0000880401007387 */ /* 0x0001e80000100800 */
[----:B------:R0:W-:Y:S02]  /*fc00*/  STL [R1+0x74], R3 ;  /* 0x0000740301007387 */ /* 0x0001e40000100800 */
[----:B------:R-:W-:Y:S05]  /*fc10*/  @P1 BRA `(.L_x_311) ;  /* 0x0000000400581947 */ /* 0x000fea0003800000 */
[----:B------:R-:W-:Y:S01]  /*fc20*/  ULDC.64 UR4, c[0x0][0x628] ;  /* 0x00018a0000047ab9 */ /* 0x000fe20000000a00 */
[----:B------:R-:W1:Y:S01]  /*fc30*/  S2R R12, SR_CTAID.X ;  /* 0x00000000000c7919 */ /* 0x000e620000002500 */
[----:B------:R-:W-:Y:S01]  /*fc40*/  ISETP.NE.U32.AND P1, PT, RZ, UR4, PT ;  /* 0x00000004ff007c0c */ /* 0x000fe2000bf25070 */
[----:B------:R-:W-:Y:S01]  /*fc50*/  ULDC UR7, c[0x0][0x630] ;  /* 0x00018c0000077ab9 */ /* 0x000fe20000000800 */
[----:B------:R-:W-:Y:S01]  /*fc60*/  IMAD.MOV.U32 R2, RZ, RZ, R14 ;  /* 0x000000ffff027224 */ /* 0x000fe200078e000e */
[----:B------:R-:W2:Y:S01]  /*fc70*/  S2R R10, SR_CTAID.Y ;  /* 0x00000000000a7919 */ /* 0x000ea20000002600 */
[----:B------:R-:W-:Y:S01]  /*fc80*/  ISETP.NE.AND.EX P1, PT, RZ, UR5, PT, P1 ;  /* 0x00000005ff007c0c */ /* 0x000fe2000bf25310 */
[----:B0-----:R-:W-:-:S12]  /*fc90*/  IMAD.MOV.U32 R3, RZ, RZ, R15 ;  /* 0x000000ffff037224 */ /* 0x001fd800078e000f */
[----:B------:R-:W-:Y:S05]  /*fca0*/  @!P1 BRA `(.L_x_312) ;  /* 0x0000000000289947 */ /* 0x000fea0003800000 */
[----:B------:R-:W-:Y:S02]  /*fcb0*/  ULDC UR6, c[0x0][0x634] ;  /* 0x00018d0000067ab9 */ /* 0x000fe40000000800 */
[----:B------:R-:W-:-:S05]  /*fcc0*/  IADD3 R7, P1, R14, UR6, RZ ;  /* 0x000000060e077c10 */ /* 0x000fca000ff3e0ff */
[----:B------:R-:W-:-:S04]  /*fcd0*/  IMAD.X R11, RZ, RZ, R15, P1 ;  /* 0x000000ffff0b7224 */ /* 0x000fc800008e060f */
[----:B------:R-:W-:-:S04]  /*fce0*/  IMAD.WIDE.U32 R4, R11, UR4, RZ ;  /* 0x000000040b047c25 */ /* 0x000fc8000f8e00ff */
[----:B------:R-:W-:-:S04]  /*fcf0*/  IMAD.WIDE.U32 R4, P1, R7, UR5, R4 ;  /* 0x0000000507047c25 */ /* 0x000fc8000f820004 */
[----:B------:R-:W-:-:S04]  /*fd00*/  IMAD.WIDE.U32 R6, R7, UR4, RZ ;  /* 0x0000000407067c25 */ /* 0x000fc8000f8e00ff */
[----:B------:R-:W-:Y:S01]  /*fd10*/  IMAD.X R3, RZ, RZ, RZ, P1 ;  /* 0x000000ffff037224 */ /* 0x000fe200008e06ff */
[----:B------:R-:W-:Y:S01]  /*fd20*/  IADD3 RZ, P1, R7, R4, RZ ;  /* 0x0000000407ff7210 */ /* 0x000fe20007f3e0ff */
[----:B------:R-:W-:-:S04]  /*fd30*/  IMAD.MOV.U32 R2, RZ, RZ, R5 ;  /* 0x000000ffff027224 */ /* 0x000fc800078e0005 */
[----:B------:R-:W-:-:S08]  /*fd40*/  IMAD.WIDE.U32.X R2, R11, UR5, R2, P1 ;  /* 0x000000050b027c25 */ /* 0x000fd000088e0402 */
.L_x_312:
[--C-:B------:R-:W-:Y:S01]  /*fd50*/  SHF.R.U64 R11, R2, UR7, R3.reuse ;  /* 0x00000007020b7c19 */ /* 0x100fe20008001203 */
[----:B------:R-:W-:Y:S01]  /*fd60*/  ULDC.64 UR4, c[0x0][0x620] ;  /* 0x0001880000047ab9 */ /* 0x000fe20000000a00 */
[----:B------:R-:W-:Y:S01]  /*fd70*/  SHF.R.U32.HI R2, RZ, UR7, R3 ;  /* 0x00000007ff027c19 */ /* 0x000fe20008011603 */
[----:B------:R-:W-:Y:S01]  /*fd80*/  IMAD.MOV.U32 R3, RZ, RZ, R15 ;  /* 0x000000ffff037224 */ /* 0x000fe200078e000f */
[----:B------:R-:W-:Y:S01]  /*fd90*/  IADD3 R5, P1, RZ, -R11, RZ ;  /* 0x8000000bff057210 */ /* 0x000fe20007f3e0ff */
[----:B------:R-:W0:Y:S01]  /*fda0*/  LDC R7, c[0x0][0x144] ;  /* 0x00005100ff077b82 */ /* 0x000e220000000800 */
[----:B-1----:R-:W-:Y:S01]  /*fdb0*/  I2FP.F32.U32 R6, R12 ;  /* 0x0000000c00067245 */ /* 0x002fe20000201000 */
[----:B------:R-:W-:Y:S01]  /*fdc0*/  ULDC.64 UR8, c[0x0][0x640] ;  /* 0x0001900000087ab9 */ /* 0x000fe20000000a00 */
[----:B------:R-:W-:Y:S01]  /*fdd0*/  ULDC UR6, c[0x0][0x608] ;  /* 0x0001820000067ab9 */ /* 0x000fe20000000800 */
[----:B------:R-:W-:Y:S01]  /*fde0*/  IMAD.X R2, RZ, RZ, ~R2, P1 ;  /* 0x000000ffff027224 */ /* 0x000fe200008e0e02 */
[----:B------:R-:W-:-:S03]  /*fdf0*/  ISETP.NE.U32.AND P1, PT, RZ, UR8, PT ;  /* 0x00000008ff007c0c */ /* 0x000fc6000bf25070 */
[----:B------:R-:W-:Y:S01]  /*fe00*/  IMAD R4, R2, UR4, RZ ;  /* 0x0000000402047c24 */ /* 0x000fe2000f8e02ff */
[----:B------:R-:W1:Y:S01]  /*fe10*/  LDC R15, c[0x0][0x148] ;  /* 0x00005200ff0f7b82 */ /* 0x000e620000000800 */
[----:B------:R-:W-:Y:S01]  /*fe20*/  IMAD.MOV.U32 R2, RZ, RZ, R14 ;  /* 0x000000ffff027224 */ /* 0x000fe200078e000e */
[----:B------:R-:W-:-:S03]  /*fe30*/  ISETP.NE.AND.EX P1, PT, RZ, UR9, PT, P1 ;  /* 0x00000009ff007c0c */ /* 0x000fc6000bf25310 */
[----:B------:R-:W-:Y:S01]  /*fe40*/  IMAD.WIDE.U32 R2, R5, UR4, R2 ;  /* 0x0000000405027c25 */ /* 0x000fe2000f8e0002 */
[----:B------:R-:W-:-:S03]  /*fe50*/  ULDC UR4, c[0x0][0x150] ;  /* 0x0000540000047ab9 */ /* 0x000fc60000000800 */
[----:B------:R-:W-:Y:S01]  /*fe60*/  FMUL R6, R6, UR4 ;  /* 0x0000000406067c20 */ /* 0x000fe20008400000 */
[----:B------:R-:W-:Y:S01]  /*fe70*/  IMAD R5, R5, UR5, R4 ;  /* 0x0000000505057c24 */ /* 0x000fe2000f8e0204 */
[----:B------:R-:W-:Y:S01]  /*fe80*/  ULDC UR4, c[0x0][0x618] ;  /* 0x0001860000047ab9 */ /* 0x000fe20000000800 */
[----:B------:R-:W-:Y:S02]  /*fe90*/  ULDC UR5, c[0x0][0x154] ;  /* 0x0000550000057ab9 */ /* 0x000fe40000000800 */
[----:B------:R-:W-:Y:S01]  /*fea0*/  IMAD.IADD R3, R3, 0x1, R5 ;  /* 0x0000000103037824 */ /* 0x000fe200078e0205 */
[----:B------:R-:W3:Y:S04]  /*feb0*/  F2I.U32.TRUNC.NTZ R6, R6 ;  /* 0x0000000600067305 */ /* 0x000ee8000020f000 */
[----:B------:R-:W-:-:S02]  /*fec0*/  SHF.R.U64 R13, R2, UR4, R3 ;  /* 0x00000004020d7c19 */ /* 0x000fc40008001203 */
[----:B--2---:R-:W-:-:S05]  /*fed0*/  I2FP.F32.U32 R2, R10 ;  /* 0x0000000a00027245 */ /* 0x004fca0000201000 */
[----:B------:R-:W-:Y:S01]  /*fee0*/  FMUL R4, R2, UR5 ;  /* 0x0000000502047c20 */ /* 0x000fe20008400000 */
[----:B------:R-:W-:Y:S01]  /*fef0*/  SHF.R.U32.HI R2, RZ, UR4, R3 ;  /* 0x00000004ff027c19 */ /* 0x000fe20008011603 */
[----:B------:R-:W-:Y:S02]  /*ff00*/  ULDC UR4, c[0x0][0x658] ;  /* 0x0001960000047ab9 */ /* 0x000fe40000000800 */
[----:B------:R2:W4:Y:S01]  /*ff10*/  F2I.U32.TRUNC.NTZ R18, R4 ;  /* 0x0000000400127305 */ /* 0x000522000020f000 */
[----:B------:R-:W-:Y:S01]  /*ff20*/  SHF.R.U64 R16, R13, UR6, R2 ;  /* 0x000000060d107c19 */ /* 0x000fe20008001202 */
[----:B---3--:R-:W-:Y:S01]  /*ff30*/  IMAD.MOV R6, RZ, RZ, -R6 ;  /* 0x000000ffff067224 */ /* 0x008fe200078e0a06 */
[----:B------:R-:W-:-:S03]  /*ff40*/  SHF.R.U32.HI R3, RZ, UR6, R2 ;  /* 0x00000006ff037c19 */ /* 0x000fc60008011602 */
[----:B0-----:R-:W-:Y:S01]  /*ff50*/  IMAD R12, R7, R6, R12 ;  /* 0x00000006070c7224 */ /* 0x001fe200078e020c */
[--C-:B------:R-:W-:Y:S02]  /*ff60*/  SHF.R.U64 R14, R16, UR4, R3.reuse ;  /* 0x00000004100e7c19 */ /* 0x100fe40008001203 */
[----:B------:R-:W-:-:S03]  /*ff70*/  SHF.R.U32.HI R3, RZ, UR4, R3 ;  /* 0x00000004ff037c19 */ /* 0x000fc60008011603 */
[----:B------:R-:W-:Y:S01]  /*ff80*/  IMAD.MOV.U32 R2, RZ, RZ, R14 ;  /* 0x000000ffff027224 */ /* 0x000fe200078e000e */
[----:B--2-4-:R-:W-:Y:S06]  /*ff90*/  @!P1 BRA `(.L_x_313) ;  /* 0x0000000000289947 */ /* 0x014fec0003800000 */
        /* <DEDUP_REMOVED lines=10> */
.L_x_313:
[----:B------:R-:W-:Y:S01]  /*10040*/  ULDC UR4, c[0x0][0x648] ;  /* 0x0001920000047ab9 */ /* 0x000fe20000000800 */
[----:B------:R-:W-:Y:S01]  /*10050*/  IMAD.MOV R18, RZ, RZ, -R18 ;  /* 0x000000ffff127224 */ /* 0x000fe200078e0a12 */
[----:B------:R-:W-:Y:S01]  /*10060*/  SHF.R.U64 R3, R2, UR4, R3 ;  /* 0x0000000402037c19 */ /* 0x000fe20008001203 */
[----:B------:R-:W-:Y:S01]  /*10070*/  ULDC UR4, c[0x0][0x638] ;  /* 0x00018e0000047ab9 */ /* 0x000fe20000000800 */
[----:B------:R-:W-:Y:S01]  /*10080*/  LOP3.LUT R2, R16, UR22, RZ, 0xc0, !PT ;  /* 0x0000001610027c12 */ /* 0x000fe2000f8ec0ff */
[----:B-1----:R-:W-:Y:S01]  /*10090*/  @P2 IMAD R12, R15, R18, R10 ;  /* 0x000000120f0c2224 */ /* 0x002fe200078e020a */
[----:B------:R-:W-:Y:S01]  /*100a0*/  LOP3.LUT R13, R13, UR18, RZ, 0xc0, !PT ;  /* 0x000000120d0d7c12 */ /* 0x000fe2000f8ec0ff */
[----:B------:R-:W-:Y:S01]  /*100b0*/  IMAD.MOV R5, RZ, RZ, -R3 ;  /* 0x000000ffff057224 */ /* 0x000fe200078e0a03 */
[----:B------:R-:W-:Y:S01]  /*100c0*/  ULDC UR5, c[0x0][0x610] ;  /* 0x0001840000057ab9 */ /* 0x000fe20000000800 */
[----:B------:R-:W-:Y:S02]  /*100d0*/  IMAD R3, R3, UR19, R2 ;  /* 0x0000001303037c24 */ /* 0x000fe4000f8e0202 */
[----:B------:R-:W-:Y:S01]  /*100e0*/  IMAD R14, R5, UR4, R14 ;  /* 0x00000004050e7c24 */ /* 0x000fe2000f8e020e */
[----:B------:R-:W-:Y:S01]  /*100f0*/  ULDC UR4, c[0x0][0x600] ;  /* 0x0001800000047ab9 */ /* 0x000fe20000000800 */
[----:B------:R-:W-:-:S02]  /*10100*/  IMAD R3, R3, UR5, R12 ;  /* 0x0000000503037c24 */ /* 0x000fc4000f8e020c */
[----:B------:R-:W-:Y:S02]  /*10110*/  IMAD R14, R14, UR4, R13 ;  /* 0x000000040e0e7c24 */ /* 0x000fe4000f8e020d */
[----:B------:R-:W-:-:S03]  /*10120*/  IMAD.MOV.U32 R2, RZ, RZ, 0x1 ;  /* 0x00000001ff027424 */ /* 0x000fc600078e00ff */
[----:B------:R-:W-:Y:S02]  /*10130*/  SEL R4, R14, R3, !P2 ;  /* 0x000000030e047207 */ /* 0x000fe40005000000 */
[----:B------:R-:W-:-:S03]  /*10140*/  SEL R3, R3, R14, !P2 ;  /* 0x0000000e03037207 */ /* 0x000fc60005000000 */
[----:B------:R1:W-:Y:S04]  /*10150*/  STL [R1+0x88], R4 ;  /* 0x0000880401007387 */ /* 0x0003e80000100800 */
[----:B------:R1:W-:Y:S04]  /*10160*/  STL [R1+0x74], R11 ;  /* 0x0000740b01007387 */ /* 0x0003e80000100800 */
[----:B------:R1:W-:Y:S02]  /*10170*/  STL [R1+0x84], R3 ;  /* 0x0000840301007387 */ /* 0x0003e40000100800 */
.L_x_311:
[----:B------:R-:W-:Y:S05]  /*10180*/  BSYNC B1 ;  /* 0x0000000000017941 */ /* 0x000fea0003800000 */
.L_x_310:
[----:B------:R-:W-:-:S13]  /*10190*/  LOP3.LUT P1, RZ, R2, 0xff, RZ, 0xc0, !PT ;  /* 0x000000ff02ff7812 */ /* 0x000fda000782c0ff */
[----:B------:R-:W-:Y:S05]  /*101a0*/  @P1 BRA `(.L_x_314) ;  /* 0xfffffff000f81947 */ /* 0x000fea000383ffff */
[----:B------:R-:W-:Y:S05]  /*101b0*/  BSYNC B0 ;  /* 0x0000000000007941 */ /* 0x000fea0003800000 */
.L_x_302:
[----:B------:R-:W-:-:S03]  /*101c0*/  UMOV UR4, 0xffffffff ;  /* 0xffffffff00047882 */ /* 0x000fc60000000000 */
[----:B------:R-:W-:Y:S05]  /*101d0*/  BRA.DIV UR4, `(.L_x_315) ;  /* 0x00000006047c7947 */ /* 0x000fea000b800000 */
[----:B------:R-:W-:-:S13]  /*101e0*/  ELECT P0, URZ, PT ;  /* 0x00000000003f782f */ /* 0x000fda0003800000 */
.L_x_332:
[----:B------:R-:W-:Y:S04]  /*101f0*/  BSSY B0, `(.L_x_316) ;  /* 0x0000035000007945 */ /* 0x000fe80003800000 */
[----:B------:R-:W-:Y:S05]  /*10200*/  @!P0 BRA `(.L_x_317) ;  /* 0x0000000000cc8947 */ /* 0x000fea0003800000 */
[----:B------:R-:W-:-:S04]  /*10210*/  ULOP3.LUT UR4, UR15, 0x2, URZ, 0xfc, !UPT ;  /* 0x000000020f047892 */ /* 0x000fc8000f8efc3f */
[----:B------:R-:W-:-:S06]  /*10220*/  UISETP.NE.AND UP0, UPT, UR4, 0x3, UPT ;  /* 0x000000030400788c */ /* 0x000fcc000bf05270 */
[----:B------:R-:W-:-:S13]  /*10230*/  PLOP3.LUT P0, PT, PT, PT, UP0, 0x80, 0x0 ;  /* 0x000000000000781c */ /* 0x000fda0003f0f008 */
[----:B------:R-:W-:Y:S05]  /*10240*/  @!P0 BRA `(.L_x_318) ;  /* 0x0000000000048947 */ /* 0x000fea0003800000 */
[----:B------:R-:W-:Y:S01]  /*10250*/  BPT.TRAP 0x1 ;  /* 0x000000040000795c */ /* 0x000fe20000300000 */
.L_x_318:
[----:B01----:R-:W0:Y:S01]  /*10260*/  S2R R3, SR_CgaCtaId ;  /* 0x0000000000037919 */ /* 0x003e220000008800 */
[----:B------:R-:W-:-:S04]  /*10270*/  MOV R2, 0x400 ;  /* 0x0000040000027802 */ /* 0x000fc80000000f00 */
[----:B0-----:R-:W-:Y:S02]  /*10280*/  LEA R3, R3, R2, 0x18 ;  /* 0x0000000203037211 */ /* 0x001fe400078ec0ff */
[----:B------:R-:W-:-:S03]  /*10290*/  SHF.L.U32 R2, R0, 0x1f, RZ ;  /* 0x0000001f00027819 */ /* 0x000fc600000006ff */
[----:B------:R-:W-:-:S04]  /*102a0*/  VIADD R3, R3, 0x28 ;  /* 0x0000002803037836 */ /* 0x000fc80000000000 */
[C---:B------:R-:W-:Y:S02]  /*102b0*/  IMAD R7, R8.reuse, 0x8, R3 ;  /* 0x0000000808077824 */ /* 0x040fe400078e0203 */
[----:B------:R-:W-:Y:S02]  /*102c0*/  VIADD R8, R8, 0x1 ;  /* 0x0000000108087836 */ /* 0x000fe40000000000 */
[----:B------:R-:W0:Y:S03]  /*102d0*/  SYNCS.PHASECHK.TRANS64.TRYWAIT P0, [R7+URZ], R2 ;  /* 0x00000002070075a7 */ /* 0x000e26000800017f */
[----:B------:R-:W-:-:S04]  /*102e0*/  ISETP.NE.AND P1, PT, R8, 0x5, PT ;  /* 0x000000050800780c */ /* 0x000fc80003f25270 */
[----:B------:R-:W-:Y:S02]  /*102f0*/  SEL R5, RZ, 0x1, P1 ;  /* 0x00000001ff057807 */ /* 0x000fe40000800000 */
[----:B------:R-:W-:Y:S02]  /*10300*/  SEL R8, R8, RZ, P1 ;  /* 0x000000ff08087207 */ /* 0x000fe40000800000 */
[----:B------:R-:W-:-:S03]  /*10310*/  LOP3.LUT R5, R0, R5, RZ, 0x3c, !PT ;  /* 0x0000000500057212 */ /* 0x000fc600078e3cff */
[----:B------:R-:W-:Y:S01]  /*10320*/  IMAD R9, R8, 0x8, R3 ;  /* 0x0000000808097824 */ /* 0x000fe200078e0203 */
[----:B------:R-:W-:Y:S01]  /*10330*/  SHF.L.U32 R4, R5, 0x1f, RZ ;  /* 0x0000001f05047819 */ /* 0x000fe200000006ff */
[----:B0-----:R-:W-:Y:S06]  /*10340*/  @!P0 BRA `(.L_x_319) ;  /* 0x0000000400448947 */ /* 0x001fec0003800000 */
.L_x_333:
[----:B------:R-:W1:Y:S01]  /*10350*/  SYNCS.PHASECHK.TRANS64.TRYWAIT P0, [R9+URZ], R4 ;  /* 0x00000004090075a7 */ /* 0x000e62000800017f */
[----:B------:R-:W-:-:S05]  /*10360*/  VIADD R0, R8, 0x1 ;  /* 0x0000000108007836 */ /* 0x000fca0000000000 */
[----:B------:R-:W-:-:S04]  /*10370*/  ISETP.NE.AND P1, PT, R0, 0x5, PT ;  /* 0x000000050000780c */ /* 0x000fc80003f25270 */
[----:B0-----:R-:W-:Y:S02]  /*10380*/  SEL R2, RZ, 0x1, P1 ;  /* 0x00000001ff027807 */ /* 0x001fe40000800000 */
[----:B------:R-:W-:Y:S02]  /*10390*/  SEL R0, R0, RZ, P1 ;  /* 0x000000ff00007207 */ /* 0x000fe40000800000 */
[----:B------:R-:W-:-:S03]  /*103a0*/  LOP3.LUT R7, R5, R2, RZ, 0x3c, !PT ;  /* 0x0000000205077212 */ /* 0x000fc600078e3cff */
[----:B------:R-:W-:Y:S01]  /*103b0*/  IMAD R6, R0, 0x8, R3 ;  /* 0x0000000800067824 */ /* 0x000fe200078e0203 */
[----:B------:R-:W-:Y:S01]  /*103c0*/  SHF.L.U32 R5, R7, 0x1f, RZ ;  /* 0x0000001f07057819 */ /* 0x000fe200000006ff */
[----:B-1----:R-:W-:Y:S06]  /*103d0*/  @!P0 BRA `(.L_x_320) ;  /* 0x0000000400348947 */ /* 0x002fec0003800000 */
.L_x_334:
[----:B------:R-:W1:Y:S01]  /*103e0*/  SYNCS.PHASECHK.TRANS64.TRYWAIT P0, [R6+URZ], R5 ;  /* 0x00000005060075a7 */ /* 0x000e62000800017f */
[----:B------:R-:W-:-:S05]  /*103f0*/  VIADD R0, R0, 0x1 ;  /* 0x0000000100007836 */ /* 0x000fca0000000000 */
[----:B------:R-:W-:-:S04]  /*10400*/  ISETP.NE.AND P1, PT, R0, 0x5, PT ;  /* 0x000000050000780c */ /* 0x000fc80003f25270 */
[----:B------:R-:W-:Y:S02]  /*10410*/  SEL R2, RZ, 0x1, P1 ;  /* 0x00000001ff027807 */ /* 0x000fe40000800000 */
[----:B------:R-:W-:Y:S02]  /*10420*/  SEL R0, R0, RZ, P1 ;  /* 0x000000ff00007207 */ /* 0x000fe40000800000 */
[----:B------:R-:W-:-:S03]  /*10430*/  LOP3.LUT R7, R7, R2, RZ, 0x3c, !PT ;  /* 0x0000000207077212 */ /* 0x000fc600078e3cff */
[----:B0-----:R-:W-:Y:S01]  /*10440*/  IMAD R9, R0, 0x8, R3 ;  /* 0x0000000800097824 */ /* 0x001fe200078e0203 */
[----:B------:R-:W-:Y:S01]  /*10450*/  SHF.L.U32 R4, R7, 0x1f, RZ ;  /* 0x0000001f07047819 */ /* 0x000fe200000006ff */
[----:B-1----:R-:W-:Y:S06]  /*10460*/  @!P0 BRA `(.L_x_321) ;  /* 0x0000000400248947 */ /* 0x002fec0003800000 */
.L_x_335:
[----:B------:R-:W1:Y:S01]  /*10470*/  SYNCS.PHASECHK.TRANS64.TRYWAIT P0, [R9+URZ], R4 ;  /* 0x00000004090075a7 */ /* 0x000e62000800017f */
[----:B------:R-:W-:-:S05]  /*10480*/  VIADD R0, R0, 0x1 ;  /* 0x0000000100007836 */ /* 0x000fca0000000000 */
[----:B------:R-:W-:-:S04]  /*10490*/  ISETP.NE.AND P1, PT, R0, 0x5, PT ;  /* 0x000000050000780c */ /* 0x000fc80003f25270 */
[----:B------:R-:W-:Y:S02]  /*104a0*/  SEL R2, RZ, 0x1, P1 ;  /* 0x00000001ff027807 */ /* 0x000fe40000800000 */
[----:B------:R-:W-:Y:S02]  /*104b0*/  SEL R0, R0, RZ, P1 ;  /* 0x000000ff00007207 */ /* 0x000fe40000800000 */
[----:B------:R-:W-:Y:S01]  /*104c0*/  LOP3.LUT R2, R7, R2, RZ, 0x3c, !PT ;  /* 0x0000000207027212 */ /* 0x000fe200078e3cff */
[----:B-1----:R-:W-:Y:S06]  /*104d0*/  @!P0 BRA `(.L_x_322) ;  /* 0x00000004001c8947 */ /* 0x002fec0003800000 */
.L_x_336:
[----:B------:R-:W-:Y:S01]  /*104e0*/  IMAD R3, R0, 0x8, R3 ;  /* 0x0000000800037824 */ /* 0x000fe200078e0203 */
[----:B------:R-:W-:-:S07]  /*104f0*/  SHF.L.U32 R0, R2, 0x1f, RZ ;  /* 0x0000001f02007819 */ /* 0x000fce00000006ff */
.L_x_323:
[----:B--2---:R2:W3:Y:S02]  /*10500*/  SYNCS.PHASECHK.TRANS64.TRYWAIT P0, [R3+URZ], R0 ;  /* 0x00000000030075a7 */ /* 0x0044e4000800017f */
[----:B---3--:R-:W-:Y:S05]  /*10510*/  @!P0 NANOSLEEP.SYNCS 0x989680 ;  /* 0x009896800000895d */ /* 0x008fea0003900000 */
[----:B------:R-:W3:Y:S02]  /*10520*/  @!P0 SYNCS.PHASECHK.TRANS64 P0, [R3+URZ], R0 ;  /* 0x00000000030085a7 */ /* 0x000ee4000800007f */
[----:B---3--:R-:W-:Y:S05]  /*10530*/  @!P0 BRA `(.L_x_323) ;  /* 0xfffffffc00f08947 */ /* 0x008fea000383ffff */
.L_x_317:
[----:B------:R-:W-:Y:S05]  /*10540*/  BSYNC B0 ;  /* 0x0000000000007941 */ /* 0x000fea0003800000 */
.L_x_316:
[----:B------:R-:W-:Y:S05]  /*10550*/  EXIT ;  /* 0x000000000000794d */ /* 0x000fea0003800000 */
.L_x_19:
[----:B--2---:R-:W-:-:S04]  /*10560*/  IMAD.U32 R3, RZ, RZ, UR18 ;  /* 0x00000012ff037e24 */ /* 0x004fc8000f8e00ff */
[----:B------:R2:W3:Y:S03]  /*10570*/  SYNCS.PHASECHK.TRANS64.TRYWAIT P0, [R3+URZ+-0x8], R0 ;  /* 0xfffff800030075a7 */ /* 0x0004e6000800017f */
[----:B---3--:R-:W-:Y:S05]  /*10580*/  @!P0 NANOSLEEP.SYNCS 0x989680 ;  /* 0x009896800000895d */ /* 0x008fea0003900000 */
[----:B------:R-:W3:Y:S02]  /*10590*/  @!P0 SYNCS.PHASECHK.TRANS64 P0, [R3+URZ+-0x8], R0 ;  /* 0xfffff800030085a7 */ /* 0x000ee4000800007f */
[----:B---3--:R-:W-:Y:S05]  /*105a0*/  @!P0 BRA `(.L_x_19) ;  /* 0xfffffffc00ec8947 */ /* 0x008fea000383ffff */
[----:B------:R-:W-:Y:S05]  /*105b0*/  BRA `(.L_x_324) ;  /* 0xffffff1000b47947 */ /* 0x000fea000383ffff */
.L_x_24:
[----:B-1----:R-:W-:-:S04]  /*105c0*/  IMAD.U32 R3, RZ, RZ, UR6 ;  /* 0x00000006ff037e24 */ /* 0x002fc8000f8e00ff */
[----:B------:R1:W2:Y:S03]  /*105d0*/  SYNCS.PHASECHK.TRANS64.TRYWAIT P0, [R3+URZ], R0 ;  /* 0x00000000030075a7 */ /* 0x0002a6000800017f */
[----:B--2---:R-:W-:Y:S05]  /*105e0*/  @!P0 NANOSLEEP.SYNCS 0x989680 ;  /* 0x009896800000895d */ /* 0x004fea0003900000 */
[----:B------:R-:W2:Y:S02]  /*105f0*/  @!P0 SYNCS.PHASECHK.TRANS64 P0, [R3+URZ], R0 ;  /* 0x00000000030085a7 */ /* 0x000ea4000800007f */
[----:B--2---:R-:W-:Y:S05]  /*10600*/  @!P0 BRA `(.L_x_24) ;  /* 0xfffffffc00ec8947 */ /* 0x004fea000383ffff */
[----:B------:R-:W-:Y:S05]  /*10610*/  BRA `(.L_x_23) ;  /* 0xffffff1c001c7947 */ /* 0x000fea000383ffff */
.L_x_30:
[----:B-----5:R2:W-:Y:S02]  /*10620*/  STL [R1+0xa0], R0 ;  /* 0x0000a00001007387 */ /* 0x0205e40000100800 */
[----:B--2---:R-:W-:-:S04]  /*10630*/  IMAD.U32 R0, RZ, RZ, UR9 ;  /* 0x00000009ff007e24 */ /* 0x004fc8000f8e00ff */
[----:B------:R2:W3:Y:S03]  /*10640*/  SYNCS.PHASECHK.TRANS64.TRYWAIT P0, [R0+URZ], R229 ;  /* 0x000000e5000075a7 */ /* 0x0004e6000800017f */
[----:B---3--:R-:W-:Y:S05]  /*10650*/  @!P0 NANOSLEEP.SYNCS 0x989680 ;  /* 0x009896800000895d */ /* 0x008fea0003900000 */
[----:B------:R2:W3:Y:S02]  /*10660*/  @!P0 SYNCS.PHASECHK.TRANS64 P0, [R0+URZ], R229 ;  /* 0x000000e5000085a7 */ /* 0x0004e4000800007f */
[----:B--2---:R2:W5:Y:S02]  /*10670*/  LDL.LU R0, [R1+0xa0] ;  /* 0x0000a00001007983 */ /* 0x0045640000300800 */
[----:B--23--:R-:W-:Y:S05]  /*10680*/  @!P0 BRA `(.L_x_30) ;  /* 0xfffffffc00e48947 */ /* 0x00cfea000383ffff */
[----:B------:R-:W-:Y:S05]  /*10690*/  BRA `(.L_x_29) ;  /* 0xffffff2c00b47947 */ /* 0x000fea000383ffff */
.L_x_38:
[----:B---3--:R-:W-:-:S04]  /*106a0*/  IMAD.U32 R25, RZ, RZ, UR18 ;  /* 0x00000012ff197e24 */ /* 0x008fc8000f8e00ff */
[----:B------:R3:W4:Y:S03]  /*106b0*/  SYNCS.PHASECHK.TRANS64.TRYWAIT P0, [R25+URZ+0x8], R24 ;  /* 0x00000818190075a7 */ /* 0x000726000800017f */
[----:B----4-:R-:W-:Y:S05]  /*106c0*/  @!P0 NANOSLEEP.SYNCS 0x989680 ;  /* 0x009896800000895d */ /* 0x010fea0003900000 */
[----:B------:R-:W4:Y:S02]  /*106d0*/  @!P0 SYNCS.PHASECHK.TRANS64 P0, [R25+URZ+0x8], R24 ;  /* 0x00000818190085a7 */ /* 0x000f24000800007f */
[----:B----4-:R-:W-:Y:S05]  /*106e0*/  @!P0 BRA `(.L_x_38) ;  /* 0xfffffffc00ec8947 */ /* 0x010fea000383ffff */
[----:B------:R-:W-:Y:S05]  /*106f0*/  BRA `(.L_x_325) ;  /* 0xffffff5000dc7947 */ /* 0x000fea000383ffff */
.L_x_303:
[----:B------:R-:W-:Y:S01]  /*10700*/  BSSY B1, `(.L_x_326) ;  /* 0x0000006000017945 */ /* 0x000fe20003800000 */
[----:B------:R-:W-:-:S07]  /*10710*/  IMAD.MOV.U32 R2, RZ, RZ, -0x1 ;  /* 0xffffffffff027424 */ /* 0x000fce00078e00ff */
[----:B------:R-:W-:Y:S05]  /*10720*/  WARPSYNC.COLLECTIVE R2, `(.L_x_327) ;  /* 0x00000000020c7348 */ /* 0x000fea0003c00000 */
[----:B------:R-:W-:Y:S02]  /*10730*/  ELECT P1, UR62, PT ;  /* 0x00000000003e782f */ /* 0x000fe40003820000 */
[----:B------:R-:W-:Y:S01]  /*10740*/  MOV R2, UR62 ;  /* 0x0000003e00027c02 */ /* 0x000fe20008000f00 */
[----:B------:R-:W-:Y:S10]  /*10750*/  ENDCOLLECTIVE ;  /* 0x000000000000791b */ /* 0x000ff40003800000 */
.L_x_327:
[----:B------:R-:W-:Y:S05]  /*10760*/  BSYNC B1 ;  /* 0x0000000000017941 */ /* 0x000fea0003800000 */
.L_x_326:
[----:B------:R-:W-:Y:S05]  /*10770*/  BRA `(.L_x_328) ;  /* 0xffffffec00907947 */ /* 0x000fea000383ffff */
.L_x_306:
[----:B-1----:R1:W2:Y:S02]  /*10780*/  SYNCS.PHASECHK.TRANS64.TRYWAIT P1, [R11+URZ+0x28], R4 ;  /* 0x000028040b0075a7 */ /* 0x0022a4000802017f */
[----:B--2---:R-:W-:Y:S05]  /*10790*/  @!P1 NANOSLEEP.SYNCS 0x989680 ;  /* 0x009896800000995d */ /* 0x004fea0003900000 */
[----:B------:R-:W2:Y:S02]  /*107a0*/  @!P1 SYNCS.PHASECHK.TRANS64 P1, [R11+URZ+0x28], R4 ;  /* 0x000028040b0095a7 */ /* 0x000ea4000802007f */
[----:B--2---:R-:W-:Y:S05]  /*107b0*/  @!P1 BRA `(.L_x_306) ;  /* 0xfffffffc00f09947 */ /* 0x004fea000383ffff */
[----:B------:R-:W-:Y:S05]  /*107c0*/  BRA `(.L_x_329) ;  /* 0xffffffec00d07947 */ /* 0x000fea000383ffff */
.L_x_315:
[----:B------:R-:W-:Y:S01]  /*107d0*/  BSSY B0, `(.L_x_330) ;  /* 0x0000006000007945 */ /* 0x000fe20003800000 */
[----:B------:R-:W-:-:S07]  /*107e0*/  IMAD.MOV.U32 R2, RZ, RZ, -0x1 ;  /* 0xffffffffff027424 */ /* 0x000fce00078e00ff */
[----:B01----:R-:W-:Y:S05]  /*107f0*/  WARPSYNC.COLLECTIVE R2, `(.L_x_331) ;  /* 0x00000000020c7348 */ /* 0x003fea0003c00000 */
[----:B------:R-:W-:Y:S02]  /*10800*/  ELECT P1, UR62, PT ;  /* 0x00000000003e782f */ /* 0x000fe40003820000 */
[----:B------:R-:W-:Y:S01]  /*10810*/  MOV R2, UR62 ;  /* 0x0000003e00027c02 */ /* 0x000fe20008000f00 */
[----:B01----:R-:W-:Y:S10]  /*10820*/  ENDCOLLECTIVE ;  /* 0x000000000000791b */ /* 0x003ff40003800000 */
.L_x_331:
[----:B------:R-:W-:Y:S05]  /*10830*/  BSYNC B0 ;  /* 0x0000000000007941 */ /* 0x000fea0003800000 */
.L_x_330:
[----:B------:R-:W-:Y:S01]  /*10840*/  PLOP3.LUT P0, PT, P1, PT, PT, 0x80, 0x0 ;  /* 0x000000000000781c */ /* 0x000fe20000f0f070 */
[----:B------:R-:W-:-:S12]  /*10850*/  BRA `(.L_x_332) ;  /* 0xfffffff800647947 */ /* 0x000fd8000383ffff */
.L_x_319:
[----:B0-----:R0:W1:Y:S02]  /*10860*/  SYNCS.PHASECHK.TRANS64.TRYWAIT P0, [R7+URZ], R2 ;  /* 0x00000002070075a7 */ /* 0x001064000800017f */
[----:B-1----:R-:W-:Y:S05]  /*10870*/  @!P0 NANOSLEEP.SYNCS 0x989680 ;  /* 0x009896800000895d */ /* 0x002fea0003900000 */
[----:B------:R-:W1:Y:S02]  /*10880*/  @!P0 SYNCS.PHASECHK.TRANS64 P0, [R7+URZ], R2 ;  /* 0x00000002070085a7 */ /* 0x000e64000800007f */
[----:B-1----:R-:W-:Y:S05]  /*10890*/  @!P0 BRA `(.L_x_319) ;  /* 0xfffffffc00f08947 */ /* 0x002fea000383ffff */
[----:B------:R-:W-:Y:S05]  /*108a0*/  BRA `(.L_x_333) ;  /* 0xfffffff800a87947 */ /* 0x000fea000383ffff */
.L_x_320:
[----:B0-----:R0:W1:Y:S02]  /*108b0*/  SYNCS.PHASECHK.TRANS64.TRYWAIT P0, [R9+URZ], R4 ;  /* 0x00000004090075a7 */ /* 0x001064000800017f */
[----:B-1----:R-:W-:Y:S05]  /*108c0*/  @!P0 NANOSLEEP.SYNCS 0x989680 ;  /* 0x009896800000895d */ /* 0x002fea0003900000 */
[----:B------:R-:W1:Y:S02]  /*108d0*/  @!P0 SYNCS.PHASECHK.TRANS64 P0, [R9+URZ], R4 ;  /* 0x00000004090085a7 */ /* 0x000e64000800007f */
[----:B-1----:R-:W-:Y:S05]  /*108e0*/  @!P0 BRA `(.L_x_320) ;  /* 0xfffffffc00f08947 */ /* 0x002fea000383ffff */
[----:B------:R-:W-:Y:S05]  /*108f0*/  BRA `(.L_x_334) ;  /* 0xfffffff800b87947 */ /* 0x000fea000383ffff */
.L_x_321:
[----:B0-----:R0:W1:Y:S02]  /*10900*/  SYNCS.PHASECHK.TRANS64.TRYWAIT P0, [R6+URZ], R5 ;  /* 0x00000005060075a7 */ /* 0x001064000800017f */
[----:B-1----:R-:W-:Y:S05]  /*10910*/  @!P0 NANOSLEEP.SYNCS 0x989680 ;  /* 0x009896800000895d */ /* 0x002fea0003900000 */
[----:B------:R-:W1:Y:S02]  /*10920*/  @!P0 SYNCS.PHASECHK.TRANS64 P0, [R6+URZ], R5 ;  /* 0x00000005060085a7 */ /* 0x000e64000800007f */
[----:B-1----:R-:W-:Y:S05]  /*10930*/  @!P0 BRA `(.L_x_321) ;  /* 0xfffffffc00f08947 */ /* 0x002fea000383ffff */
[----:B------:R-:W-:Y:S05]  /*10940*/  BRA `(.L_x_335) ;  /* 0xfffffff800c87947 */ /* 0x000fea000383ffff */
.L_x_322:
[----:B-1----:R1:W2:Y:S02]  /*10950*/  SYNCS.PHASECHK.TRANS64.TRYWAIT P0, [R9+URZ], R4 ;  /* 0x00000004090075a7 */ /* 0x0022a4000800017f */
[----:B--2---:R-:W-:Y:S05]  /*10960*/  @!P0 NANOSLEEP.SYNCS 0x989680 ;  /* 0x009896800000895d */ /* 0x004fea0003900000 */
[----:B------:R-:W2:Y:S02]  /*10970*/  @!P0 SYNCS.PHASECHK.TRANS64 P0, [R9+URZ], R4 ;  /* 0x00000004090085a7 */ /* 0x000ea4000800007f */
[----:B--2---:R-:W-:Y:S05]  /*10980*/  @!P0 BRA `(.L_x_322) ;  /* 0xfffffffc00f08947 */ /* 0x004fea000383ffff */
[----:B------:R-:W-:Y:S05]  /*10990*/  BRA `(.L_x_336) ;  /* 0xfffffff800d07947 */ /* 0x000fea000383ffff */
.L_x_337:
[----:B------:R-:W-:-:S00]  /*109a0*/  BRA `(.L_x_337) ;  /* 0xfffffffc00fc7947 */ /* 0x000fc0000383ffff */
[----:B------:R-:W-:-:S00]  /*109b0*/  NOP ;  /* 0x0000000000007918 */ /* 0x000fc00000000000 */
        /* <DEDUP_REMOVED lines=12> */
.L_x_338:


//--------------------- .nv.shared._ZN7cutlass13device_kernelINS_4gemm6kernel13GemmUniversalIN4cute5tupleIJiiiiEEENS1_10collective13CollectiveMmaINS1_37MainloopSm90TmaGmmaWarpSpecializedFP8ILi5ENS5_IJNS4_1CILi4EEENSA_ILi2EEENSA_ILi1EEEEEENS1_32KernelTmaWarpSpecializedPingpongEEENS5_IJNSA_ILi64EEENSA_ILi256EEENSA_ILi128EEEEEENS_12float_e4m3_tENS5_IJlSD_lEEESL_SM_NS4_8TiledMMAINS4_8MMA_AtomIJNS4_4SM904GMMA31MMA_64x256x32_F32E4M3E4M3_SS_TNILNSQ_7ScaleInE1ELSS_1EEEEEENS4_6LayoutINS5_IJSD_SD_SD_EEENS5_IJNSA_ILi0EEESX_SX_EEEEENS5_IJNS4_10UnderscoreES10_S10_EEEEENS4_23SM90_TMA_LOAD_MULTICASTENS4_14ComposedLayoutINS4_7SwizzleILi3ELi4ELi3EEENS4_18smem_ptr_flag_bitsILi8EEENSV_INS5_IJNSA_ILi8EEESJ_EEENS5_IJSJ_SD_EEEEEEEvNS4_8identityES13_S1D_vS1E_EENS_8epilogue10collective6detail29Sm90TmaWarpSpecializedAdapterINS1H_15DefaultEpilogueISL_SM_SM_NS1G_6thread17LinearCombinationISL_Li1EffLNS1L_9ScaleType4KindE0ELNS_15FloatRoundStyleE2ESL_EENS1_15EpilogueDefaultEEEEEvvEEEEvNT_6ParamsE --------------------------
	.section	.nv.shared._ZN7cutlass13device_kernelINS_4gemm6kernel13GemmUniversalIN4cute5tupleIJiiiiEEENS1_10collective13CollectiveMmaINS1_37MainloopSm90TmaGmmaWarpSpecializedFP8ILi5ENS5_IJNS4_1CILi4EEENSA_ILi2EEENSA_ILi1EEEEEENS1_32KernelTmaWarpSpecializedPingpongEEENS5_IJNSA_ILi64EEENSA_ILi256EEENSA_ILi128EEEEEENS_12float_e4m3_tENS5_IJlSD_lEEESL_SM_NS4_8TiledMMAINS4_8MMA_AtomIJNS4_4SM904GMMA31MMA_64x256x32_F32E4M3E4M3_SS_TNILNSQ_7ScaleInE1ELSS_1EEEEEENS4_6LayoutINS5_IJSD_SD_SD_EEENS5_IJNSA_ILi0EEESX_SX_EEEEENS5_IJNS4_10UnderscoreES10_S10_EEEEENS4_23SM90_TMA_LOAD_MULTICASTENS4_14ComposedLayoutINS4_7SwizzleILi3ELi4ELi3EEENS4_18smem_ptr_flag_bitsILi8EEENSV_INS5_IJNSA_ILi8EEESJ_EEENS5_IJSJ_SD_EEEEEEEvNS4_8identityES13_S1D_vS1E_EENS_8epilogue10collective6detail29Sm90TmaWarpSpecializedAdapterINS1H_15DefaultEpilogueISL_SM_SM_NS1G_6thread17LinearCombinationISL_Li1EffLNS1L_9ScaleType4KindE0ELNS_15FloatRoundStyleE2ESL_EENS1_15EpilogueDefaultEEEEEvvEEEEvNT_6ParamsE,"aw",@nobits
	.sectionflags	@""
	.align	16
	.zero		1024


//--------------------- .nv.shared.reserved.0     --------------------------
	.section	.nv.shared.reserved.0,"aw",@nobits
	.weak		__nv_reservedSMEM_offset_0_alias
	.size		__nv_reservedSMEM_offset_0_alias, 0, 0
	.other		__nv_reservedSMEM_offset_0_alias,@"STO_CUDA_RESERVED_SHARED STV_DEFAULT"
__nv_reservedSMEM_offset_0_alias:
	.zero		0


//--------------------- .nv.global                --------------------------
	.section	.nv.global,"aw",@nobits
.nv.global:
	.type		_ZN40_INTERNAL_92a2bc7d_4_k_cu_01141a6a_234854cute1_E,@object
	.size		_ZN40_INTERNAL_92a2bc7d_4_k_cu_01141a6a_234854cute1_E,(_ZN40_INTERNAL_92a2bc7d_4_k_cu_01141a6a_234854cuda3std3__45__cpo6cbeginE - _ZN40_INTERNAL_92a2bc7d_4_k_cu_01141a6a_234854cute1_E)
_ZN40_INTERNAL_92a2bc7d_4_k_cu_01141a6a_234854cute1_E:
	.zero		1
	.type		_ZN40_INTERNAL_92a2bc7d_4_k_cu_01141a6a_234854cuda3std3__45__cpo6cbeginE,@object
	.size		_ZN40_INTERNAL_92a2bc7d_4_k_cu_01141a6a_234854cuda3std3__45__cpo6cbeginE,(_ZN40_INTERNAL_92a2bc7d_4_k_cu_01141a6a_234854cuda3std3__48in_placeE - _ZN40_INTERNAL_92a2bc7d_4_k_cu_01141a6a_234854cuda3std3__45__cpo6cbeginE)
_ZN40_INTERNAL_92a2bc7d_4_k_cu_01141a6a_234854cuda3std3__45__cpo6cbeginE:
	.zero		1
	.type		_ZN40_INTERNAL_92a2bc7d_4_k_cu_01141a6a_234854cuda3std3__48in_placeE,@object
	.size		_ZN40_INTERNAL_92a2bc7d_4_k_cu_01141a6a_234854cuda3std3__48in_placeE,(_ZN40_INTERNAL_92a2bc7d_4_k_cu_01141a6a_234854cuda3std6ranges3__45__cpo9iter_moveE - _ZN40_INTERNAL_92a2bc7d_4_k_cu_01141a6a_234854cuda3std3__48in_placeE)
_ZN40_INTERNAL_92a2bc7d_4_k_cu_01141a6a_234854cuda3std3__48in_placeE:
	.zero		1
	.type		_ZN40_INTERNAL_92a2bc7d_4_k_cu_01141a6a_234854cuda3std6ranges3__45__cpo9iter_moveE,@object
	.size		_ZN40_INTERNAL_92a2bc7d_4_k_cu_01141a6a_234854cuda3std6ranges3__45__cpo9iter_moveE,(_ZN40_INTERNAL_92a2bc7d_4_k_cu_01141a6a_234854cuda3std3__45__cpo5beginE - _ZN40_INTERNAL_92a2bc7d_4_k_cu_01141a6a_234854cuda3std6ranges3__45__cpo9iter_moveE)
_ZN40_INTERNAL_92a2bc7d_4_k_cu_01141a6a_234854cuda3std6ranges3__45__cpo9iter_moveE:
	.zero		1
	.type		_ZN40_INTERNAL_92a2bc7d_4_k_cu_01141a6a_234854cuda3std3__45__cpo5beginE,@object
	.size		_ZN40_INTERNAL_92a2bc7d_4_k_cu_01141a6a_234854cuda3std3__45__cpo5beginE,(_ZN40_INTERNAL_92a2bc7d_4_k_cu_01141a6a_234854cuda3std3__442_GLOBAL__N__92a2bc7d_4_k_cu_01141a6a_234856ignoreE - _ZN40_INTERNAL_92a2bc7d_4_k_cu_01141a6a_234854cuda3std3__45__cpo5beginE)
_ZN40_INTERNAL_92a2bc7d_4_k_cu_01141a6a_234854cuda3std3__45__cpo5beginE:
	.zero		1
	.type		_ZN40_INTERNAL_92a2bc7d_4_k_cu_01141a6a_234854cuda3std3__442_GLOBAL__N__92a2bc7d_4_k_cu_01141a6a_234856ignoreE,@object
	.size		_ZN40_INTERNAL_92a2bc7d_4_k_cu_01141a6a_234854cuda3std3__442_GLOBAL__N__92a2bc7d_4_k_cu_01141a6a_234856ignoreE,(_ZN40_INTERNAL_92a2bc7d_4_k_cu_01141a6a_234854cute7productE - _ZN40_INTERNAL_92a2bc7d_4_k_cu_01141a6a_234854cuda3std3__442_GLOBAL__N__92a2bc7d_4_k_cu_01141a6a_234856ignoreE)
_ZN40_INTERNAL_92a2bc7d_4_k_cu_01141a6a_234854cuda3std3__442_GLOBAL__N__92a2bc7d_4_k_cu_01141a6a_234856ignoreE:
	.zero		1
	.type		_ZN40_INTERNAL_92a2bc7d_4_k_cu_01141a6a_234854cute7productE,@object
	.size		_ZN40_INTERNAL_92a2bc7d_4_k_cu_01141a6a_234854cute7productE,(_ZN40_INTERNAL_92a2bc7d_4_k_cu_01141a6a_234854cuda3std3__45__cpo3endE - _ZN40_INTERNAL_92a2bc7d_4_k_cu_01141a6a_234854cute7productE)
_ZN40_INTERNAL_92a2bc7d_4_k_cu_01141a6a_234854cute7productE:
	.zero		1
	.type		_ZN40_INTERNAL_92a2bc7d_4_k_cu_01141a6a_234854cuda3std3__45__cpo3endE,@object
	.size		_ZN40_INTERNAL_92a2bc7d_4_k_cu_01141a6a_234854cuda3std3__45__cpo3endE,(_ZN40_INTERNAL_92a2bc7d_4_k_cu_01141a6a_234854cuda3std3__419piecewise_constructE - _ZN40_INTERNAL_92a2bc7d_4_k_cu_01141a6a_234854cuda3std3__45__cpo3endE)
_ZN40_INTERNAL_92a2bc7d_4_k_cu_01141a6a_234854cuda3std3__45__cpo3endE:
	.zero		1
	.type		_ZN40_INTERNAL_92a2bc7d_4_k_cu_01141a6a_234854cuda3std3__419piecewise_constructE,@object
	.size		_ZN40_INTERNAL_92a2bc7d_4_k_cu_01141a6a_234854cuda3std3__419piecewise_constructE,(_ZN40_INTERNAL_92a2bc7d_4_k_cu_01141a6a_234854cuda3std3__45__cpo4cendE - _ZN40_INTERNAL_92a2bc7d_4_k_cu_01141a6a_234854cuda3std3__419piecewise_constructE)
_ZN40_INTERNAL_92a2bc7d_4_k_cu_01141a6a_234854cuda3std3__419piecewise_constructE:
	.zero		1
	.type		_ZN40_INTERNAL_92a2bc7d_4_k_cu_01141a6a_234854cuda3std3__45__cpo4cendE,@object
	.size		_ZN40_INTERNAL_92a2bc7d_4_k_cu_01141a6a_234854cuda3std3__45__cpo4cendE,(_ZN40_INTERNAL_92a2bc7d_4_k_cu_01141a6a_234854cuda3std6ranges3__45__cpo4swapE - _ZN40_INTERNAL_92a2bc7d_4_k_cu_01141a6a_234854cuda3std3__45__cpo4cendE)
_ZN40_INTERNAL_92a2bc7d_4_k_cu_01141a6a_234854cuda3std3__45__cpo4cendE:
	.zero		1
	.type		_ZN40_INTERNAL_92a2bc7d_4_k_cu_01141a6a_234854cuda3std6ranges3__45__cpo4swapE,@object
	.size		_ZN40_INTERNAL_92a2bc7d_4_k_cu_01141a6a_234854cuda3std6ranges3__45__cpo4swapE,(.L_7 - _ZN40_INTERNAL_92a2bc7d_4_k_cu_01141a6a_234854cuda3std6ranges3__45__cpo4swapE)
_ZN40_INTERNAL_92a2bc7d_4_k_cu_01141a6a_234854cuda3std6ranges3__45__cpo4swapE:
	.zero		1
.L_7:


//--------------------- .nv.constant0._ZN7cutlass13device_kernelINS_4gemm6kernel13GemmUniversalIN4cute5tupleIJiiiiEEENS1_10collective13CollectiveMmaINS1_37MainloopSm90TmaGmmaWarpSpecializedFP8ILi5ENS5_IJNS4_1CILi4EEENSA_ILi2EEENSA_ILi1EEEEEENS1_32KernelTmaWarpSpecializedPingpongEEENS5_IJNSA_ILi64EEENSA_ILi256EEENSA_ILi128EEEEEENS_12float_e4m3_tENS5_IJlSD_lEEESL_SM_NS4_8TiledMMAINS4_8MMA_AtomIJNS4_4SM904GMMA31MMA_64x256x32_F32E4M3E4M3_SS_TNILNSQ_7ScaleInE1ELSS_1EEEEEENS4_6LayoutINS5_IJSD_SD_SD_EEENS5_IJNSA_ILi0EEESX_SX_EEEEENS5_IJNS4_10UnderscoreES10_S10_EEEEENS4_23SM90_TMA_LOAD_MULTICASTENS4_14ComposedLayoutINS4_7SwizzleILi3ELi4ELi3EEENS4_18smem_ptr_flag_bitsILi8EEENSV_INS5_IJNSA_ILi8EEESJ_EEENS5_IJSJ_SD_EEEEEEEvNS4_8identityES13_S1D_vS1E_EENS_8epilogue10collective6detail29Sm90TmaWarpSpecializedAdapterINS1H_15DefaultEpilogueISL_SM_SM_NS1G_6thread17LinearCombinationISL_Li1EffLNS1L_9ScaleType4KindE0ELNS_15FloatRoundStyleE2ESL_EENS1_15EpilogueDefaultEEEEEvvEEEEvNT_6ParamsE --------------------------
	.section	.nv.constant0._ZN7cutlass13device_kernelINS_4gemm6kernel13GemmUniversalIN4cute5tupleIJiiiiEEENS1_10collective13CollectiveMmaINS1_37MainloopSm90TmaGmmaWarpSpecializedFP8ILi5ENS5_IJNS4_1CILi4EEENSA_ILi2EEENSA_ILi1EEEEEENS1_32KernelTmaWarpSpecializedPingpongEEENS5_IJNSA_ILi64EEENSA_ILi256EEENSA_ILi128EEEEEENS_12float_e4m3_tENS5_IJlSD_lEEESL_SM_NS4_8TiledMMAINS4_8MMA_AtomIJNS4_4SM904GMMA31MMA_64x256x32_F32E4M3E4M3_SS_TNILNSQ_7ScaleInE1ELSS_1EEEEEENS4_6LayoutINS5_IJSD_SD_SD_EEENS5_IJNSA_ILi0EEESX_SX_EEEEENS5_IJNS4_10UnderscoreES10_S10_EEEEENS4_23SM90_TMA_LOAD_MULTICASTENS4_14ComposedLayoutINS4_7SwizzleILi3ELi4ELi3EEENS4_18smem_ptr_flag_bitsILi8EEENSV_INS5_IJNSA_ILi8EEESJ_EEENS5_IJSJ_SD_EEEEEEEvNS4_8identityES13_S1D_vS1E_EENS_8epilogue10collective6detail29Sm90TmaWarpSpecializedAdapterINS1H_15DefaultEpilogueISL_SM_SM_NS1G_6thread17LinearCombinationISL_Li1EffLNS1L_9ScaleType4KindE0ELNS_15FloatRoundStyleE2ESL_EENS1_15EpilogueDefaultEEEEEvvEEEEvNT_6ParamsE,"a",@progbits
	.sectionflags	@""
	.align	4
.nv.constant0._ZN7cutlass13device_kernelINS_4gemm6kernel13GemmUniversalIN4cute5tupleIJiiiiEEENS1_10collective13CollectiveMmaINS1_37MainloopSm90TmaGmmaWarpSpecializedFP8ILi5ENS5_IJNS4_1CILi4EEENSA_ILi2EEENSA_ILi1EEEEEENS1_32KernelTmaWarpSpecializedPingpongEEENS5_IJNSA_ILi64EEENSA_ILi256EEENSA_ILi128EEEEEENS_12float_e4m3_tENS5_IJlSD_lEEESL_SM_NS4_8TiledMMAINS4_8MMA_AtomIJNS4_4SM904GMMA31MMA_64x256x32_F32E4M3E4M3_SS_TNILNSQ_7ScaleInE1ELSS_1EEEEEENS4_6LayoutINS5_IJSD_SD_SD_EEENS5_IJNSA_ILi0EEESX_SX_EEEEENS5_IJNS4_10UnderscoreES10_S10_EEEEENS4_23SM90_TMA_LOAD_MULTICASTENS4_14ComposedLayoutINS4_7SwizzleILi3ELi4ELi3EEENS4_18smem_ptr_flag_bitsILi8EEENSV_INS5_IJNSA_ILi8EEESJ_EEENS5_IJSJ_SD_EEEEEEEvNS4_8identityES13_S1D_vS1E_EENS_8epilogue10collective6detail29Sm90TmaWarpSpecializedAdapterINS1H_15DefaultEpilogueISL_SM_SM_NS1G_6thread17LinearCombinationISL_Li1EffLNS1L_9ScaleType4KindE0ELNS_15FloatRoundStyleE2ESL_EENS1_15EpilogueDefaultEEEEEvvEEEEvNT_6ParamsE:
	.zero		1664


//--------------------- SYMBOLS --------------------------

	.type		.nv.reservedSmem.offset0,@object
	.size		.nv.reservedSmem.offset0,0x4
